def matmul_kernel(
    a_ptr,
    b_ptr,
    c_ptr,
    M,
    N,
    K,
    stride_am,
    stride_ak,
    stride_bk,
    stride_bn,
    stride_cm,
    stride_cn,
    BLOCK_M: tl.constexpr,
    BLOCK_N: tl.constexpr,
    BLOCK_K: tl.constexpr,
    GROUP_M: tl.constexpr,
):
    pid = tl.program_id(axis=0)
    num_pid_m = tl.cdiv(M, BLOCK_M)
    num_pid_n = tl.cdiv(N, BLOCK_N)
    num_pid_in_group = GROUP_M * num_pid_n
    group_id = pid // num_pid_in_group
    first_pid_m = group_id * GROUP_M
    group_size_m = min(num_pid_m - first_pid_m, GROUP_M)
    pid_m = first_pid_m + ((pid % num_pid_in_group) % group_size_m)
    pid_n = (pid % num_pid_in_group) // group_size_m

    offs_am = (pid_m * BLOCK_M + tl.arange(0, BLOCK_M)) % M
    offs_bn = (pid_n * BLOCK_N + tl.arange(0, BLOCK_N)) % N
    offs_k = tl.arange(0, BLOCK_K)
    a_ptrs = a_ptr + offs_am[:, None] * stride_am + offs_k[None, :] * stride_ak
    b_ptrs = b_ptr + offs_k[:, None] * stride_bk + offs_bn[None, :] * stride_bn

    acc = tl.zeros((BLOCK_M, BLOCK_N), dtype=tl.float32)
    for kk in range(0, tl.cdiv(K, BLOCK_K)):
        a = tl.load(a_ptrs, mask=offs_k[None, :] < K - kk * BLOCK_K, other=0.0)
        b = tl.load(b_ptrs, mask=offs_k[:, None] < K - kk * BLOCK_K, other=0.0)
        acc = tl.dot(a, b, acc)
        a_ptrs += BLOCK_K * stride_ak
        b_ptrs += BLOCK_K * stride_bk

    c = acc.to(c_ptr.dtype.element_ty)
    offs_cm = pid_m * BLOCK_M + tl.arange(0, BLOCK_M)
    offs_cn = pid_n * BLOCK_N + tl.arange(0, BLOCK_N)
    c_ptrs = c_ptr + offs_cm[:, None] * stride_cm + offs_cn[None, :] * stride_cn
    mask = (offs_cm[:, None] < M) & (offs_cn[None, :] < N)
    tl.store(c_ptrs, c, mask=mask)

# config = {"BLOCK_K": 64, "BLOCK_M": 128, "BLOCK_N": 128, "GROUP_M": 8, "arch": "sm_100", "dtype": "fp8e4m3", "num_ctas": 4, "num_stages": 3, "num_warps": 4}
# arch = sm_100


// ===== COMPILED SASS (sm_100a) =====

	.target	sm_100a

	.elftype	@"ET_EXEC"


//--------------------- .note.nv.tkinfo           --------------------------
	.section	.note.nv.tkinfo,"",@"SHT_NOTE"
	.sectionflags	@"SHF_NOTE_NV_TKINFO"
	.tkinfo
        /*0018*/ 	.word	0x00000081
        /*0030*/ 	.string	""
        /*0030*/ 	.string	"ptxas-blackwell"
        /*0030*/ 	.string	"Cuda compilation tools, release 12.9, V12.9.86"
        /*0030*/ 	.string	"Build cuda_12.9.r12.9/compiler.36037853_0"
        /*0030*/ 	.string	"-v  -suppress-debug-info  -lineinfo  -arch sm_100a "



//--------------------- .note.nv.cuver            --------------------------
	.section	.note.nv.cuver,"",@"SHT_NOTE"
	.sectionflags	@"SHF_NOTE_NV_CUVER"
        /*0018*/ 	.short	0x0001
        /*001a*/ 	.short	0x0064
        /*001c*/ 	.short	0x0001
        /*001e*/ 	.short	0x0000
        /*0020*/ 	.short	0x0001
        /*0022*/ 	.short	0x0000


//--------------------- .nv.info                  --------------------------
	.section	.nv.info,"",@"SHT_CUDA_INFO"
	.align	4


	//----- nvinfo : EIATTR_REGCOUNT
	.align		4
        /*0000*/ 	.byte	0x04, 0x2f
        /*0002*/ 	.short	(.L_4 - .L_3)
	.align		4
.L_3:
        /*0004*/ 	.word	index@(matmul_kernel)
        /*0008*/ 	.word	0x000000ff


	//----- nvinfo : EIATTR_FRAME_SIZE
	.align		4
.L_4:
        /*000c*/ 	.byte	0x04, 0x11
        /*000e*/ 	.short	(.L_6 - .L_5)
	.align		4
.L_5:
        /*0010*/ 	.word	index@($__internal_2_$__cuda_sm10x_tcgen05_guardrail_trap_unallocated_columns_being_dealloced)
        /*0014*/ 	.word	0x00000000


	//----- nvinfo : EIATTR_FRAME_SIZE
	.align		4
.L_6:
        /*0018*/ 	.byte	0x04, 0x11
        /*001a*/ 	.short	(.L_8 - .L_7)
	.align		4
.L_7:
        /*001c*/ 	.word	index@($__internal_1_$__cuda_sm10x_tcgen05_guardrail_trap_phase_invalid_during_alloc)
        /*0020*/ 	.word	0x00000000


	//----- nvinfo : EIATTR_FRAME_SIZE
	.align		4
.L_8:
        /*0024*/ 	.byte	0x04, 0x11
        /*0026*/ 	.short	(.L_10 - .L_9)
	.align		4
.L_9:
        /*0028*/ 	.word	index@($__internal_0_$__cuda_sm10x_tcgen05_guardrail_trap_col_being_dealloced_not_returned_by_alloc)
        /*002c*/ 	.word	0x00000000


	//----- nvinfo : EIATTR_FRAME_SIZE
	.align		4
.L_10:
        /*0030*/ 	.byte	0x04, 0x11
        /*0032*/ 	.short	(.L_12 - .L_11)
	.align		4
.L_11:
        /*0034*/ 	.word	index@(matmul_kernel)
        /*0038*/ 	.word	0x00000000


	//----- nvinfo : EIATTR_MIN_STACK_SIZE
	.align		4
.L_12:
        /*003c*/ 	.byte	0x04, 0x12
        /*003e*/ 	.short	(.L_14 - .L_13)
	.align		4
.L_13:
        /*0040*/ 	.word	index@(matmul_kernel)
        /*0044*/ 	.word	0x00000000
.L_14:


//--------------------- .nv.info.matmul_kernel    --------------------------
	.section	.nv.info.matmul_kernel,"",@"SHT_CUDA_INFO"
	.sectionflags	@""
	.align	4


	//----- nvinfo : EIATTR_CUDA_API_VERSION
	.align		4
        /*0000*/ 	.byte	0x04, 0x37
        /*0002*/ 	.short	(.L_16 - .L_15)
.L_15:
        /*0004*/ 	.word	0x00000081


	//----- nvinfo : EIATTR_KPARAM_INFO
	.align		4
.L_16:
        /*0008*/ 	.byte	0x04, 0x17
        /*000a*/ 	.short	(.L_18 - .L_17)
.L_17:
        /*000c*/ 	.word	0x00000000
        /*0010*/ 	.short	0x000d
        /*0012*/ 	.short	0x0048
        /*0014*/ 	.byte	0x00, 0xf4, 0x21, 0x00


	//----- nvinfo : EIATTR_KPARAM_INFO
	.align		4
.L_18:
        /*0018*/ 	.byte	0x04, 0x17
        /*001a*/ 	.short	(.L_20 - .L_19)
.L_19:
        /*001c*/ 	.word	0x00000000
        /*0020*/ 	.short	0x000c
        /*0022*/ 	.short	0x0040
        /*0024*/ 	.byte	0x00, 0xf4, 0x21, 0x00


	//----- nvinfo : EIATTR_KPARAM_INFO
	.align		4
.L_20:
        /*0028*/ 	.byte	0x04, 0x17
        /*002a*/ 	.short	(.L_22 - .L_21)
.L_21:
        /*002c*/ 	.word	0x00000000
        /*0030*/ 	.short	0x000b
        /*0032*/ 	.short	0x0038
        /*0034*/ 	.byte	0x00, 0xf0, 0x11, 0x00


	//----- nvinfo : EIATTR_KPARAM_INFO
	.align		4
.L_22:
        /*0038*/ 	.byte	0x04, 0x17
        /*003a*/ 	.short	(.L_24 - .L_23)
.L_23:
        /*003c*/ 	.word	0x00000000
        /*0040*/ 	.short	0x000a
        /*0042*/ 	.short	0x0034
        /*0044*/ 	.byte	0x00, 0xf0, 0x11, 0x00


	//----- nvinfo : EIATTR_KPARAM_INFO
	.align		4
.L_24:
        /*0048*/ 	.byte	0x04, 0x17
        /*004a*/ 	.short	(.L_26 - .L_25)
.L_25:
        /*004c*/ 	.word	0x00000000
        /*0050*/ 	.short	0x0009
        /*0052*/ 	.short	0x0030
        /*0054*/ 	.byte	0x00, 0xf0, 0x11, 0x00


	//----- nvinfo : EIATTR_KPARAM_INFO
	.align		4
.L_26:
        /*0058*/ 	.byte	0x04, 0x17
        /*005a*/ 	.short	(.L_28 - .L_27)
.L_27:
        /*005c*/ 	.word	0x00000000
        /*0060*/ 	.short	0x0008
        /*0062*/ 	.short	0x002c
        /*0064*/ 	.byte	0x00, 0xf0, 0x11, 0x00


	//----- nvinfo : EIATTR_KPARAM_INFO
	.align		4
.L_28:
        /*0068*/ 	.byte	0x04, 0x17
        /*006a*/ 	.short	(.L_30 - .L_29)
.L_29:
        /*006c*/ 	.word	0x00000000
        /*0070*/ 	.short	0x0007
        /*0072*/ 	.short	0x0028
        /*0074*/ 	.byte	0x00, 0xf0, 0x11, 0x00


	//----- nvinfo : EIATTR_KPARAM_INFO
	.align		4
.L_30:
        /*0078*/ 	.byte	0x04, 0x17
        /*007a*/ 	.short	(.L_32 - .L_31)
.L_31:
        /*007c*/ 	.word	0x00000000
        /*0080*/ 	.short	0x0006
        /*0082*/ 	.short	0x0024
        /*0084*/ 	.byte	0x00, 0xf0, 0x11, 0x00


	//----- nvinfo : EIATTR_KPARAM_INFO
	.align		4
.L_32:
        /*0088*/ 	.byte	0x04, 0x17
        /*008a*/ 	.short	(.L_34 - .L_33)
.L_33:
        /*008c*/ 	.word	0x00000000
        /*0090*/ 	.short	0x0005
        /*0092*/ 	.short	0x0020
        /*0094*/ 	.byte	0x00, 0xf0, 0x11, 0x00


	//----- nvinfo : EIATTR_KPARAM_INFO
	.align		4
.L_34:
        /*0098*/ 	.byte	0x04, 0x17
        /*009a*/ 	.short	(.L_36 - .L_35)
.L_35:
        /*009c*/ 	.word	0x00000000
        /*00a0*/ 	.short	0x0004
        /*00a2*/ 	.short	0x001c
        /*00a4*/ 	.byte	0x00, 0xf0, 0x11, 0x00


	//----- nvinfo : EIATTR_KPARAM_INFO
	.align		4
.L_36:
        /*00a8*/ 	.byte	0x04, 0x17
        /*00aa*/ 	.short	(.L_38 - .L_37)
.L_37:
        /*00ac*/ 	.word	0x00000000
        /*00b0*/ 	.short	0x0003
        /*00b2*/ 	.short	0x0018
        /*00b4*/ 	.byte	0x00, 0xf0, 0x11, 0x00


	//----- nvinfo : EIATTR_KPARAM_INFO
	.align		4
.L_38:
        /*00b8*/ 	.byte	0x04, 0x17
        /*00ba*/ 	.short	(.L_40 - .L_39)
.L_39:
        /*00bc*/ 	.word	0x00000000
        /*00c0*/ 	.short	0x0002
        /*00c2*/ 	.short	0x0010
        /*00c4*/ 	.byte	0x00, 0xf4, 0x21, 0x00


	//----- nvinfo : EIATTR_KPARAM_INFO
	.align		4
.L_40:
        /*00c8*/ 	.byte	0x04, 0x17
        /*00ca*/ 	.short	(.L_42 - .L_41)
.L_41:
        /*00cc*/ 	.word	0x00000000
        /*00d0*/ 	.short	0x0001
        /*00d2*/ 	.short	0x0008
        /*00d4*/ 	.byte	0x00, 0xf4, 0x21, 0x00


	//----- nvinfo : EIATTR_KPARAM_INFO
	.align		4
.L_42:
        /*00d8*/ 	.byte	0x04, 0x17
        /*00da*/ 	.short	(.L_44 - .L_43)
.L_43:
        /*00dc*/ 	.word	0x00000000
        /*00e0*/ 	.short	0x0000
        /*00e2*/ 	.short	0x0000
        /*00e4*/ 	.byte	0x00, 0xf4, 0x21, 0x00


	//----- nvinfo : EIATTR_EXPLICIT_CLUSTER
	.align		4
.L_44:
        /*00e8*/ 	.byte	0x01, 0x3e
	.zero		2


	//----- nvinfo : EIATTR_CTA_PER_CLUSTER
	.align		4
        /*00ec*/ 	.byte	0x04, 0x3d
        /*00ee*/ 	.short	(.L_46 - .L_45)
.L_45:
        /*00f0*/ 	.word	0x00000004
        /*00f4*/ 	.word	0x00000001
        /*00f8*/ 	.word	0x00000001


	//----- nvinfo : EIATTR_AT_ENTRY_FRAGMENTS
	.align		4
.L_46:
        /*00fc*/ 	.byte	0x04, 0x4f
        /*00fe*/ 	.short	(.L_48 - .L_47)


	//   ....[0]....
.L_47:
        /*0100*/ 	.word	0x00000004


	//----- nvinfo : EIATTR_RESERVED_SMEM_USED
	.align		4
.L_48:
        /*0104*/ 	.byte	0x01, 0x41
	.zero		2


	//----- nvinfo : EIATTR_SPARSE_MMA_MASK
	.align		4
        /*0108*/ 	.byte	0x03, 0x50
        /*010a*/ 	.short	0x0000


	//----- nvinfo : EIATTR_TCGEN05_1CTA_USED
	.align		4
        /*010c*/ 	.byte	0x01, 0x51
	.zero		2


	//----- nvinfo : EIATTR_MAXREG_COUNT
	.align		4
        /*0110*/ 	.byte	0x03, 0x1b
        /*0112*/ 	.short	0x00ff


	//----- nvinfo : EIATTR_NUM_BARRIERS
	.align		4
        /*0114*/ 	.byte	0x02, 0x4c
        /*0116*/ 	.byte	0x01
	.zero		1


	//----- nvinfo : EIATTR_INT_WARP_WIDE_INSTR_OFFSETS
	.align		4
        /*0118*/ 	.byte	0x04, 0x31
        /*011a*/ 	.short	(.L_50 - .L_49)


	//   ....[0]....
.L_49:
        /*011c*/ 	.word	0x00001fb0


	//   ....[1]....
        /*0120*/ 	.word	0x00001fd0


	//   ....[2]....
        /*0124*/ 	.word	0x00004060


	//   ....[3]....
        /*0128*/ 	.word	0x00007f70


	//   ....[4]....
        /*012c*/ 	.word	0x00007fc0


	//----- nvinfo : EIATTR_COOP_GROUP_MASK_REGIDS
	.align		4
.L_50:
        /*0130*/ 	.byte	0x04, 0x29
        /*0132*/ 	.short	(.L_52 - .L_51)


	//   ....[0]....
.L_51:
        /*0134*/ 	.word	0xffffffff


	//   ....[1]....
        /*0138*/ 	.word	0xffffffff


	//   ....[2]....
        /*013c*/ 	.word	0xffffffff


	//   ....[3]....
        /*0140*/ 	.word	0xffffffff


	//----- nvinfo : EIATTR_COOP_GROUP_INSTR_OFFSETS
	.align		4
.L_52:
        /*0144*/ 	.byte	0x04, 0x28
        /*0146*/ 	.short	(.L_54 - .L_53)


	//   ....[0]....
.L_53:
        /*0148*/ 	.word	0x00000070


	//   ....[1]....
        /*014c*/ 	.word	0x00000330


	//   ....[2]....
        /*0150*/ 	.word	0x00007e00


	//   ....[3]....
        /*0154*/ 	.word	0x00008070


	//----- nvinfo : EIATTR_VRC_CTA_INIT_COUNT
	.align		4
.L_54:
        /*0158*/ 	.byte	0x02, 0x4a
        /*015a*/ 	.byte	0x80
	.zero		1


	//----- nvinfo : EIATTR_MBARRIER_INSTR_OFFSETS
	.align		4
        /*015c*/ 	.byte	0x04, 0x39
        /*015e*/ 	.short	(.L_56 - .L_55)


	//   ....[0]....
.L_55:
        /*0160*/ 	.word	0x00002130
        /*0164*/ 	.word	0x000000ff
        /*0168*/ 	.word	0x00000000
        /*016c*/ 	.short	0x0100
        /*016e*/ 	.byte	0x0f
	.zero		1


	//   ....[1]....
        /*0170*/ 	.word	0x00004080
        /*0174*/ 	.word	0x000000ff
        /*0178*/ 	.word	0x00004008
        /*017c*/ 	.short	0x0100
        /*017e*/ 	.byte	0x0d
	.zero		1


	//   ....[2]....
        /*0180*/ 	.word	0x000050c0
        /*0184*/ 	.word	0x000000ff
        /*0188*/ 	.word	0x00000000
        /*018c*/ 	.short	0x010a
        /*018e*/ 	.byte	0x0f
	.zero		1


	//   ....[3]....
        /*0190*/ 	.word	0x00006a40
        /*0194*/ 	.word	0x000000ff
        /*0198*/ 	.word	0x00000000
        /*019c*/ 	.short	0x010a
        /*019e*/ 	.byte	0x0f
	.zero		1


	//   ....[4]....
        /*01a0*/ 	.word	0x00006b20
        /*01a4*/ 	.word	0x000000ff
        /*01a8*/ 	.word	0x00004000
        /*01ac*/ 	.short	0x0108
        /*01ae*/ 	.byte	0x0d
	.zero		1


	//   ....[5]....
        /*01b0*/ 	.word	0x00006ba0
        /*01b4*/ 	.word	0x000000ff
        /*01b8*/ 	.word	0x00004008
        /*01bc*/ 	.short	0x0108
        /*01be*/ 	.byte	0x0d
	.zero		1


	//   ....[6]....
        /*01c0*/ 	.word	0x00008090
        /*01c4*/ 	.word	0x000000ff
        /*01c8*/ 	.word	0x00000000
        /*01cc*/ 	.short	0x010a
        /*01ce*/ 	.byte	0x0f
	.zero		1


	//   ....[7]....
        /*01d0*/ 	.word	0x000080c0
        /*01d4*/ 	.word	0x000000ff
        /*01d8*/ 	.word	0x00000000
        /*01dc*/ 	.short	0x010a
        /*01de*/ 	.byte	0x0f
	.zero		1


	//----- nvinfo : EIATTR_NUM_MBARRIERS
	.align		4
.L_56:
        /*01e0*/ 	.byte	0x03, 0x38
        /*01e2*/ 	.short	0x0002


	//----- nvinfo : EIATTR_EXIT_INSTR_OFFSETS
	.align		4
        /*01e4*/ 	.byte	0x04, 0x1c
        /*01e6*/ 	.short	(.L_58 - .L_57)


	//   ....[0]....
.L_57:
        /*01e8*/ 	.word	0x00008080


	//----- nvinfo : EIATTR_REQNTID
	.align		4
.L_58:
        /*01ec*/ 	.byte	0x04, 0x10
        /*01ee*/ 	.short	(.L_60 - .L_59)
.L_59:
        /*01f0*/ 	.word	0x00000080
        /*01f4*/ 	.word	0x00000001
        /*01f8*/ 	.word	0x00000001


	//----- nvinfo : EIATTR_CRS_STACK_SIZE
	.align		4
.L_60:
        /*01fc*/ 	.byte	0x04, 0x1e
        /*01fe*/ 	.short	(.L_62 - .L_61)
.L_61:
        /*0200*/ 	.word	0x00000000


	//----- nvinfo : EIATTR_CBANK_PARAM_SIZE
	.align		4
.L_62:
        /*0204*/ 	.byte	0x03, 0x19
        /*0206*/ 	.short	0x0050


	//----- nvinfo : EIATTR_PARAM_CBANK
	.align		4
        /*0208*/ 	.byte	0x04, 0x0a
        /*020a*/ 	.short	(.L_64 - .L_63)
	.align		4
.L_63:
        /*020c*/ 	.word	index@(.nv.constant0.matmul_kernel)
        /*0210*/ 	.short	0x0380
        /*0212*/ 	.short	0x0050


	//----- nvinfo : EIATTR_SW_WAR
	.align		4
.L_64:
        /*0214*/ 	.byte	0x04, 0x36
        /*0216*/ 	.short	(.L_66 - .L_65)
.L_65:
        /*0218*/ 	.word	0x00000008
.L_66:


//--------------------- .nv.compat                --------------------------
	.section	.nv.compat,"",@"SHT_CUDA_COMPAT_INFO"
	.align	4
        /*0000*/ 	.byte	0x02, 0x02, 0x02, 0x00, 0x02, 0x05, 0x05, 0x00, 0x02, 0x03, 0x00, 0x00, 0x02, 0x06, 0x01, 0x00


//--------------------- .nv.callgraph             --------------------------
	.section	.nv.callgraph,"",@"SHT_CUDA_CALLGRAPH"
	.align	4
	.sectionentsize	8
	.align		4
        /*0000*/ 	.word	0x00000000
	.align		4
        /*0004*/ 	.word	0xffffffff
	.align		4
        /*0008*/ 	.word	0x00000000
	.align		4
        /*000c*/ 	.word	0xfffffffe
	.align		4
        /*0010*/ 	.word	0x00000000
	.align		4
        /*0014*/ 	.word	0xfffffffd
	.align		4
        /*0018*/ 	.word	0x00000000
	.align		4
        /*001c*/ 	.word	0xfffffffc


//--------------------- .text.matmul_kernel       --------------------------
	.section	.text.matmul_kernel,"ax",@progbits
	.align	128
        .global         matmul_kernel
        .type           matmul_kernel,@function
        .size           matmul_kernel,(.L_x_20 - matmul_kernel)
        .other          matmul_kernel,@"STO_CUDA_ENTRY STV_DEFAULT"
matmul_kernel:
.text.matmul_kernel:
[----:B------:R-:W0:Y:S01]  /*0000*/  LDC R1, c[0x0][0x37c] ;  /* 0x0000df00ff017b82 */ /* 0x000e220000000800 */
[----:B------:R-:W1:Y:S01]  /*0010*/  S2R R0, SR_TID.X ;  /* 0x0000000000007919 */ /* 0x000e620000002100 */
[----:B------:R-:W2:Y:S01]  /*0020*/  LDCU.64 UR26, c[0x0][0x358] ;  /* 0x00006b00ff1a77ac */ /* 0x000ea20008000a00 */
[----:B-1----:R-:W-:-:S13]  /*0030*/  ISETP.GE.U32.AND P0, PT, R0, 0x20, PT ;  /* 0x000000200000780c */ /* 0x002fda0003f06070 */
[----:B------:R-:W-:Y:S02]  /*0040*/  VOTEU.ANY UP0, P0 ;  /* 0x0000000000ff7886 */ /* 0x000fe40000000100 */
[----:B0-2---:R-:W-:Y:S05]  /*0050*/  BRA.U UP0, `(.L_x_0) ;  /* 0x0000000100b87547 */ /* 0x005fea000b800000 */
[----:B------:R-:W0:Y:S01]  /*0060*/  S2UR UR6, SR_CgaCtaId ;  /* 0x00000000000679c3 */ /* 0x000e220000008800 */
[----:B------:R-:W-:Y:S01]  /*0070*/  NOP ;  /* 0x0000000000007918 */ /* 0x000fe20000000000 */
[----:B------:R-:W-:Y:S02]  /*0080*/  UMOV UR4, 0x40 ;  /* 0x0000004000047882 */ /* 0x000fe40000000000 */
[----:B0-----:R-:W-:-:S09]  /*0090*/  ULEA UR4, UR6, UR4, 0x18 ;  /* 0x0000000406047291 */ /* 0x001fd2000f8ec0ff */
[----:B------:R-:W0:Y:S01]  /*00a0*/  LDS.U8 R2, [UR4] ;  /* 0x00000004ff027984 */ /* 0x000e220008000000 */
[----:B------:R-:W-:Y:S02]  /*00b0*/  UMOV UR4, 0x400 ;  /* 0x0000040000047882 */ /* 0x000fe40000000000 */
[----:B------:R-:W-:Y:S01]  /*00c0*/  ULEA UR4, UR6, UR4, 0x18 ;  /* 0x0000000406047291 */ /* 0x000fe2000f8ec0ff */
[----:B0-----:R-:W-:-:S13]  /*00d0*/  ISETP.NE.AND P0, PT, R2, RZ, PT ;  /* 0x000000ff0200720c */ /* 0x001fda0003f05270 */
[----:B------:R-:W-:Y:S05]  /*00e0*/  @P0 BRA `(.L_x_1) ;  /* 0x00000000007c0947 */ /* 0x000fea0003800000 */
[----:B------:R-:W-:-:S13]  /*00f0*/  ELECT P0, URZ, PT ;  /* 0x0000000000ff782f */ /* 0x000fda0003800000 */
[----:B------:R-:W-:Y:S05]  /*0100*/  @!P0 BRA `(.L_x_2) ;  /* 0x0000000000848947 */ /* 0x000fea0003800000 */
[----:B------:R-:W-:Y:S01]  /*0110*/  UMOV UR5, 0x2 ;  /* 0x0000000200057882 */ /* 0x000fe20000000000 */
[----:B------:R-:W-:Y:S02]  /*0120*/  IMAD.MOV.U32 R5, RZ, RZ, 0x1 ;  /* 0x00000001ff057424 */ /* 0x000fe400078e00ff */
[----:B------:R-:W-:Y:S02]  /*0130*/  IMAD.MOV.U32 R3, RZ, RZ, 0x3 ;  /* 0x00000003ff037424 */ /* 0x000fe400078e00ff */
[----:B------:R-:W-:Y:S04]  /*0140*/  DEPBAR.LE SB0, 0x36 ;  /* 0x00008d800000791a */ /* 0x000fe80000000000 */
[----:B------:R-:W0:Y:S02]  /*0150*/  UTCATOMSWS.FIND_AND_SET.ALIGN UP1, UR5, UR5 ;  /* 0x00000005000575e3 */ /* 0x000e240008020800 */
[----:B0-----:R-:W-:-:S04]  /*0160*/  PLOP3.LUT P0, PT, PT, PT, UP1, 0x80, 0x8 ;  /* 0x000000000008781c */ /* 0x001fc80003f0f018 */
[----:B------:R-:W-:-:S04]  /*0170*/  SEL R2, RZ, 0xffffffff, !P0 ;  /* 0xffffffffff027807 */ /* 0x000fc80004000000 */
[----:B------:R-:W-:Y:S01]  /*0180*/  ISETP.NE.AND P0, PT, R2, RZ, PT ;  /* 0x000000ff0200720c */ /* 0x000fe20003f05270 */
[----:B------:R-:W-:-:S12]  /*0190*/  IMAD.U32 R2, RZ, RZ, UR5 ;  /* 0x00000005ff027e24 */ /* 0x000fd8000f8e00ff */
[----:B------:R-:W-:Y:S05]  /*01a0*/  @P0 BRA `(.L_x_3) ;  /* 0x0000000000240947 */ /* 0x000fea0003800000 */
.L_x_4:
[----:B------:R-:W-:Y:S05]  /*01b0*/  NANOSLEEP 0x64 ;  /* 0x000000640000795d */ /* 0x000fea0003800000 */
[----:B------:R-:W-:-:S05]  /*01c0*/  UMOV UR5, 0x2 ;  /* 0x0000000200057882 */ /* 0x000fca0000000000 */
[----:B------:R-:W-:Y:S04]  /*01d0*/  DEPBAR.LE SB0, 0x36 ;  /* 0x00008d800000791a */ /* 0x000fe80000000000 */
[----:B------:R-:W0:Y:S02]  /*01e0*/  UTCATOMSWS.FIND_AND_SET.ALIGN UP1, UR5, UR5 ;  /* 0x00000005000575e3 */ /* 0x000e240008020800 */
[----:B0-----:R-:W-:-:S04]  /*01f0*/  PLOP3.LUT P0, PT, PT, PT, UP1, 0x80, 0x8 ;  /* 0x000000000008781c */ /* 0x001fc80003f0f018 */
[----:B------:R-:W-:-:S04]  /*0200*/  SEL R2, RZ, 0xffffffff, !P0 ;  /* 0xffffffffff027807 */ /* 0x000fc80004000000 */
[----:B------:R-:W-:Y:S01]  /*0210*/  ISETP.NE.AND P0, PT, R2, RZ, PT ;  /* 0x000000ff0200720c */ /* 0x000fe20003f05270 */
[----:B------:R-:W-:-:S12]  /*0220*/  IMAD.U32 R2, RZ, RZ, UR5 ;  /* 0x00000005ff027e24 */ /* 0x000fd8000f8e00ff */
[----:B------:R-:W-:Y:S05]  /*0230*/  @!P0 BRA `(.L_x_4) ;  /* 0xfffffffc00dc8947 */ /* 0x000fea000383ffff */
.L_x_3:
[C---:B------:R-:W-:Y:S01]  /*0240*/  VIADD R4, R2.reuse, 0x10 ;  /* 0x0000001002047836 */ /* 0x040fe20000000000 */
[----:B------:R-:W-:Y:S01]  /*0250*/  UMOV UR5, 0x50 ;  /* 0x0000005000057882 */ /* 0x000fe20000000000 */
[----:B------:R-:W-:Y:S01]  /*0260*/  SHF.L.U32 R3, R3, R2, RZ ;  /* 0x0000000203037219 */ /* 0x000fe200000006ff */
[----:B------:R-:W-:Y:S01]  /*0270*/  ULEA UR5, UR6, UR5, 0x18 ;  /* 0x0000000506057291 */ /* 0x000fe2000f8ec0ff */
[----:B------:R-:W-:Y:S01]  /*0280*/  IMAD.SHL.U32 R2, R2, 0x20, RZ ;  /* 0x0000002002027824 */ /* 0x000fe200078e00ff */
[----:B------:R-:W-:-:S04]  /*0290*/  SHF.L.U32 R4, R5, R4, RZ ;  /* 0x0000000405047219 */ /* 0x000fc800000006ff */
[----:B------:R-:W-:-:S05]  /*02a0*/  LOP3.LUT R3, R4, R3, RZ, 0xfc, !PT ;  /* 0x0000000304037212 */ /* 0x000fca00078efcff */
[----:B------:R0:W-:Y:S04]  /*02b0*/  ATOMS.OR RZ, [UR5], R3 ;  /* 0x00000003ffff798c */ /* 0x0001e8000b000005 */
[----:B------:R0:W-:Y:S01]  /*02c0*/  STS [UR4], R2 ;  /* 0x00000002ff007988 */ /* 0x0001e20008000804 */
[----:B------:R-:W-:Y:S05]  /*02d0*/  BRA `(.L_x_2) ;  /* 0x0000000000107947 */ /* 0x000fea0003800000 */
.L_x_1:
[----:B------:R-:W-:-:S05]  /*02e0*/  IMAD.MOV.U32 R2, RZ, RZ, -0x1 ;  /* 0xffffffffff027424 */ /* 0x000fca00078e00ff */
[----:B------:R0:W-:Y:S02]  /*02f0*/  STS [UR4], R2 ;  /* 0x00000002ff007988 */ /* 0x0001e40008000804 */
[----:B0-----:R-:W-:-:S07]  /*0300*/  MOV R2, 0x320 ;  /* 0x0000032000027802 */ /* 0x001fce0000000f00 */
[----:B------:R-:W-:Y:S05]  /*0310*/  CALL.REL.NOINC `($__internal_1_$__cuda_sm10x_tcgen05_guardrail_trap_phase_invalid_during_alloc) ;  /* 0x0000007c00807944 */ /* 0x000fea0003c00000 */
.L_x_2:
[----:B------:R-:W-:Y:S05]  /*0320*/  WARPSYNC.ALL ;  /* 0x0000000000007948 */ /* 0x000fea0003800000 */
[----:B------:R-:W-:Y:S01]  /*0330*/  NOP ;  /* 0x0000000000007918 */ /* 0x000fe20000000000 */
.L_x_0:
[----:B------:R-:W1:Y:S08]  /*0340*/  LDC.64 R18, c[0x0][0x398] ;  /* 0x0000e600ff127b82 */ /* 0x000e700000000a00 */
[----:B------:R-:W2:Y:S02]  /*0350*/  S2UR UR5, SR_CgaSize ;  /* 0x00000000000579c3 */ /* 0x000ea40000008a00 */
[----:B--2---:R-:W-:-:S12]  /*0360*/  UIMAD UR5, UR5, -0xa0, URZ ;  /* 0xffffff60050578a4 */ /* 0x004fd8000f8e02ff */
[----:B------:R-:W2:Y:S01]  /*0370*/  LDCU UR5, c[0x0][UR5+0x2b0] ;  /* 0x00005600050577ac */ /* 0x000ea20008000800 */
[----:B------:R-:W-:Y:S01]  /*0380*/  PRMT R251, RZ, 0x7610, R251 ;  /* 0x00007610fffb7816 */ /* 0x000fe200000000fb */
[----:B------:R-:W-:Y:S01]  /*0390*/  UMOV UR13, 0x400 ;  /* 0x00000400000d7882 */ /* 0x000fe20000000000 */
[----:B------:R-:W3:Y:S01]  /*03a0*/  LDCU UR29, c[0x0][0x3a0] ;  /* 0x00007400ff1d77ac */ /* 0x000ee20008000800 */
[----:B------:R-:W4:Y:S01]  /*03b0*/  S2UR UR4, SR_CTAID.X ;  /* 0x00000000000479c3 */ /* 0x000f220000002500 */
[----:B------:R-:W5:Y:S01]  /*03c0*/  LDCU.128 UR8, c[0x0][0x380] ;  /* 0x00007000ff0877ac */ /* 0x000f620008000c00 */
[----:B------:R-:W-:-:S06]  /*03d0*/  UMOV UR6, 0x1 ;  /* 0x0000000100067882 */ /* 0x000fcc0000000000 */
[----:B------:R-:W0:Y:S02]  /*03e0*/  LDC.64 R126, c[0x0][0x3a8] ;  /* 0x0000ea00ff7e7b82 */ /* 0x000e240000000a00 */
[----:B01----:R-:W-:Y:S01]  /*03f0*/  VIADD R2, R19, 0x7f ;  /* 0x0000007f13027836 */ /* 0x003fe20000000000 */
[----:B------:R-:W-:Y:S01]  /*0400*/  IABS R15, R18 ;  /* 0x00000012000f7213 */ /* 0x000fe20000000000 */
[----:B---3--:R-:W-:Y:S01]  /*0410*/  UIADD3 UR31, UPT, UPT, UR29, 0x3f, URZ ;  /* 0x0000003f1d1f7890 */ /* 0x008fe2000fffe0ff */
[----:B------:R-:W-:Y:S02]  /*0420*/  LOP3.LUT R171, RZ, R19, RZ, 0x33, !PT ;  /* 0x00000013ffab7212 */ /* 0x000fe400078e33ff */
[----:B------:R-:W-:Y:S01]  /*0430*/  SHF.R.S32.HI R3, RZ, 0x1f, R2 ;  /* 0x0000001fff037819 */ /* 0x000fe20000011402 */
[----:B------:R-:W-:Y:S01]  /*0440*/  UISETP.GT.AND UP1, UPT, UR31, 0x3f, UPT ;  /* 0x0000003f1f00788c */ /* 0x000fe2000bf24270 */
[----:B----4-:R-:W-:Y:S02]  /*0450*/  I2FP.F32.U32 R6, UR4 ;  /* 0x0000000400067c45 */ /* 0x010fe40008201000 */
[----:B------:R-:W-:-:S03]  /*0460*/  LEA.HI R3, R3, R2, RZ, 0x7 ;  /* 0x0000000203037211 */ /* 0x000fc600078f38ff */
[----:B--2---:R-:W-:Y:S01]  /*0470*/  FMUL R6, R6, UR5 ;  /* 0x0000000506067c20 */ /* 0x004fe20008400000 */
[----:B------:R-:W-:Y:S01]  /*0480*/  SHF.R.S32.HI R3, RZ, 0x7, R3 ;  /* 0x00000007ff037819 */ /* 0x000fe20000011403 */
[----:B------:R-:W0:Y:S02]  /*0490*/  S2UR UR5, SR_CgaCtaId ;  /* 0x00000000000579c3 */ /* 0x000e240000008800 */
[----:B------:R-:W1:Y:S02]  /*04a0*/  F2I.U32.TRUNC.NTZ R7, R6 ;  /* 0x0000000600077305 */ /* 0x000e64000020f000 */
[----:B------:R-:W-:-:S05]  /*04b0*/  IMAD.SHL.U32 R4, R3, 0x8, RZ ;  /* 0x0000000803047824 */ /* 0x000fca00078e00ff */
[----:B------:R-:W-:-:S04]  /*04c0*/  IABS R9, R4 ;  /* 0x0000000400097213 */ /* 0x000fc80000000000 */
[----:B------:R-:W2:Y:S01]  /*04d0*/  I2F.RP R5, R9 ;  /* 0x0000000900057306 */ /* 0x000ea20000209400 */
[----:B-1----:R-:W-:Y:S01]  /*04e0*/  IABS R10, R7 ;  /* 0x00000007000a7213 */ /* 0x002fe20000000000 */
[----:B0-----:R-:W-:Y:S02]  /*04f0*/  USHF.L.U32 UR4, UR5, 0x6, URZ ;  /* 0x0000000605047899 */ /* 0x001fe400080006ff */
[----:B------:R-:W-:-:S04]  /*0500*/  ULEA UR13, UR5, UR13, 0x18 ;  /* 0x0000000d050d7291 */ /* 0x000fc8000f8ec0ff */
[----:B--2---:R-:W0:Y:S01]  /*0510*/  MUFU.RCP R5, R5 ;  /* 0x0000000500057308 */ /* 0x004e220000001000 */
[----:B------:R-:W-:Y:S02]  /*0520*/  ULOP3.LUT UR4, UR4, 0x40, URZ, 0xc0, !UPT ;  /* 0x0000004004047892 */ /* 0x000fe4000f8ec0ff */
[----:B------:R-:W-:Y:S01]  /*0530*/  UIADD3 UR15, UPT, UPT, UR13, 0x4000, URZ ;  /* 0x000040000d0f7890 */ /* 0x000fe2000fffe0ff */
[----:B0-----:R-:W-:Y:S01]  /*0540*/  VIADD R2, R5, 0xffffffe ;  /* 0x0ffffffe05027836 */ /* 0x001fe20000000000 */
[----:B------:R-:W-:-:S03]  /*0550*/  IABS R5, R4 ;  /* 0x0000000400057213 */ /* 0x000fc60000000000 */
[----:B------:R0:W1:Y:S02]  /*0560*/  F2I.FTZ.U32.TRUNC.NTZ R3, R2 ;  /* 0x0000000200037305 */ /* 0x000064000021f000 */
[----:B0-----:R-:W-:Y:S02]  /*0570*/  IMAD.MOV.U32 R2, RZ, RZ, RZ ;  /* 0x000000ffff027224 */ /* 0x001fe400078e00ff */
[----:B-1----:R-:W-:-:S04]  /*0580*/  IMAD.MOV R8, RZ, RZ, -R3 ;  /* 0x000000ffff087224 */ /* 0x002fc800078e0a03 */
[----:B------:R-:W-:Y:S02]  /*0590*/  IMAD R11, R8, R9, RZ ;  /* 0x00000009080b7224 */ /* 0x000fe400078e02ff */
[----:B------:R-:W-:Y:S02]  /*05a0*/  IMAD.MOV.U32 R8, RZ, RZ, R10 ;  /* 0x000000ffff087224 */ /* 0x000fe400078e000a */
[----:B------:R-:W-:-:S04]  /*05b0*/  IMAD.HI.U32 R3, R3, R11, R2 ;  /* 0x0000000b03037227 */ /* 0x000fc800078e0002 */
[----:B------:R-:W-:Y:S02]  /*05c0*/  IMAD.MOV R2, RZ, RZ, -R5 ;  /* 0x000000ffff027224 */ /* 0x000fe400078e0a05 */
[----:B------:R-:W-:-:S04]  /*05d0*/  IMAD.HI.U32 R3, R3, R8, RZ ;  /* 0x0000000803037227 */ /* 0x000fc800078e00ff */
[----:B------:R-:W-:Y:S01]  /*05e0*/  IMAD R2, R3, R2, R8 ;  /* 0x0000000203027224 */ /* 0x000fe200078e0208 */
[----:B------:R-:W-:Y:S04]  /*05f0*/  BAR.SYNC.DEFER_BLOCKING 0x0 ;  /* 0x0000000000007b1d */ /* 0x000fe80000010000 */
[----:B------:R-:W-:-:S13]  /*0600*/  ISETP.GT.U32.AND P1, PT, R9, R2, PT ;  /* 0x000000020900720c */ /* 0x000fda0003f24070 */
[----:B------:R-:W-:Y:S02]  /*0610*/  @!P1 IMAD.IADD R2, R2, 0x1, -R9 ;  /* 0x0000000102029824 */ /* 0x000fe400078e0a09 */
[----:B------:R-:W-:Y:S01]  /*0620*/  @!P1 VIADD R3, R3, 0x1 ;  /* 0x0000000103039836 */ /* 0x000fe20000000000 */
[----:B------:R-:W-:Y:S02]  /*0630*/  ISETP.NE.AND P1, PT, R4, RZ, PT ;  /* 0x000000ff0400720c */ /* 0x000fe40003f25270 */
[----:B------:R-:W-:Y:S02]  /*0640*/  ISETP.GE.U32.AND P0, PT, R2, R9, PT ;  /* 0x000000090200720c */ /* 0x000fe40003f06070 */
[----:B------:R-:W-:-:S04]  /*0650*/  LOP3.LUT R2, R7, R4, RZ, 0x3c, !PT ;  /* 0x0000000407027212 */ /* 0x000fc800078e3cff */
[----:B------:R-:W-:Y:S01]  /*0660*/  ISETP.GE.AND P2, PT, R2, RZ, PT ;  /* 0x000000ff0200720c */ /* 0x000fe20003f46270 */
[----:B------:R-:W-:-:S06]  /*0670*/  VIADD R2, R18, 0x7f ;  /* 0x0000007f12027836 */ /* 0x000fcc0000000000 */
[----:B------:R-:W-:-:S04]  /*0680*/  @P0 VIADD R3, R3, 0x1 ;  /* 0x0000000103030836 */ /* 0x000fc80000000000 */
[----:B------:R-:W-:Y:S01]  /*0690*/  IMAD.MOV.U32 R5, RZ, RZ, R3 ;  /* 0x000000ffff057224 */ /* 0x000fe200078e0003 */
[----:B------:R-:W-:-:S03]  /*06a0*/  SHF.R.S32.HI R3, RZ, 0x1f, R2 ;  /* 0x0000001fff037819 */ /* 0x000fc60000011402 */
[----:B------:R-:W-:Y:S01]  /*06b0*/  @!P2 IMAD.MOV R5, RZ, RZ, -R5 ;  /* 0x000000ffff05a224 */ /* 0x000fe200078e0a05 */
[----:B------:R-:W-:Y:S02]  /*06c0*/  @!P1 LOP3.LUT R5, RZ, R4, RZ, 0x33, !PT ;  /* 0x00000004ff059212 */ /* 0x000fe400078e33ff */
[----:B------:R-:W-:-:S03]  /*06d0*/  LEA.HI R3, R3, R2, RZ, 0x7 ;  /* 0x0000000203037211 */ /* 0x000fc600078f38ff */
[----:B------:R-:W-:Y:S02]  /*06e0*/  IMAD.SHL.U32 R20, R5, 0x8, RZ ;  /* 0x0000000805147824 */ /* 0x000fe400078e00ff */
[----:B------:R-:W-:-:S03]  /*06f0*/  IMAD.MOV R5, RZ, RZ, -R5 ;  /* 0x000000ffff057224 */ /* 0x000fc600078e0a05 */
[----:B------:R-:W-:Y:S01]  /*0700*/  LEA.HI.SX32 R3, R3, -R20, 0x19 ;  /* 0x8000001403037211 */ /* 0x000fe200078fcaff */
[----:B------:R-:W-:Y:S01]  /*0710*/  IMAD R8, R4, R5, R7 ;  /* 0x0000000504087224 */ /* 0x000fe200078e0207 */
[----:B------:R-:W-:Y:S02]  /*0720*/  IABS R7, R19 ;  /* 0x0000001300077213 */ /* 0x000fe40000000000 */
[----:B------:R-:W-:Y:S02]  /*0730*/  VIMNMX R13, PT, PT, R3, 0x8, PT ;  /* 0x00000008030d7848 */ /* 0x000fe40003fe0100 */
[----:B------:R-:W-:Y:S02]  /*0740*/  IABS R4, R8 ;  /* 0x0000000800047213 */ /* 0x000fe40000000000 */
[----:B------:R-:W-:-:S04]  /*0750*/  IABS R9, R13 ;  /* 0x0000000d00097213 */ /* 0x000fc80000000000 */
[----:B------:R-:W0:Y:S08]  /*0760*/  I2F.RP R6, R9 ;  /* 0x0000000900067306 */ /* 0x000e300000209400 */
[----:B0-----:R-:W0:Y:S02]  /*0770*/  MUFU.RCP R6, R6 ;  /* 0x0000000600067308 */ /* 0x001e240000001000 */
[----:B0-----:R-:W-:-:S06]  /*0780*/  VIADD R2, R6, 0xffffffe ;  /* 0x0ffffffe06027836 */ /* 0x001fcc0000000000 */
[----:B------:R0:W1:Y:S02]  /*0790*/  F2I.FTZ.U32.TRUNC.NTZ R3, R2 ;  /* 0x0000000200037305 */ /* 0x000064000021f000 */
[----:B0-----:R-:W-:Y:S02]  /*07a0*/  IMAD.MOV.U32 R2, RZ, RZ, RZ ;  /* 0x000000ffff027224 */ /* 0x001fe400078e00ff */
[----:B-1----:R-:W-:-:S04]  /*07b0*/  IMAD.MOV R10, RZ, RZ, -R3 ;  /* 0x000000ffff0a7224 */ /* 0x002fc800078e0a03 */
[----:B------:R-:W-:Y:S01]  /*07c0*/  IMAD R5, R10, R9, RZ ;  /* 0x000000090a057224 */ /* 0x000fe200078e02ff */
[----:B------:R-:W-:-:S03]  /*07d0*/  IABS R10, R13 ;  /* 0x0000000d000a7213 */ /* 0x000fc60000000000 */
[----:B------:R-:W-:Y:S02]  /*07e0*/  IMAD.HI.U32 R3, R3, R5, R2 ;  /* 0x0000000503037227 */ /* 0x000fe400078e0002 */
[----:B------:R-:W0:Y:S02]  /*07f0*/  I2F.RP R5, R7 ;  /* 0x0000000700057306 */ /* 0x000e240000209400 */
[----:B------:R-:W-:Y:S02]  /*0800*/  IMAD.MOV.U32 R2, RZ, RZ, R4 ;  /* 0x000000ffff027224 */ /* 0x000fe400078e0004 */
[----:B------:R-:W-:Y:S02]  /*0810*/  IMAD.MOV R4, RZ, RZ, -R10 ;  /* 0x000000ffff047224 */ /* 0x000fe400078e0a0a */
[----:B------:R-:W-:-:S04]  /*0820*/  IMAD.HI.U32 R3, R3, R2, RZ ;  /* 0x0000000203037227 */ /* 0x000fc800078e00ff */
[----:B------:R-:W-:Y:S02]  /*0830*/  IMAD R2, R3, R4, R2 ;  /* 0x0000000403027224 */ /* 0x000fe400078e0202 */
[----:B------:R-:W1:Y:S03]  /*0840*/  I2F.RP R4, R15 ;  /* 0x0000000f00047306 */ /* 0x000e660000209400 */
[----:B------:R-:W-:-:S05]  /*0850*/  ISETP.GT.U32.AND P1, PT, R9, R2, PT ;  /* 0x000000020900720c */ /* 0x000fca0003f24070 */
[----:B0-----:R-:W0:Y:S08]  /*0860*/  MUFU.RCP R5, R5 ;  /* 0x0000000500057308 */ /* 0x001e300000001000 */
[----:B------:R-:W-:Y:S01]  /*0870*/  @!P1 IMAD.IADD R2, R2, 0x1, -R9 ;  /* 0x0000000102029824 */ /* 0x000fe200078e0a09 */
[----:B-1----:R-:W1:Y:S01]  /*0880*/  MUFU.RCP R4, R4 ;  /* 0x0000000400047308 */ /* 0x002e620000001000 */
[----:B------:R-:W-:Y:S01]  /*0890*/  @!P1 VIADD R3, R3, 0x1 ;  /* 0x0000000103039836 */ /* 0x000fe20000000000 */
[----:B------:R-:W-:-:S02]  /*08a0*/  ISETP.NE.AND P1, PT, R13, RZ, PT ;  /* 0x000000ff0d00720c */ /* 0x000fc40003f25270 */
[----:B------:R-:W-:Y:S02]  /*08b0*/  ISETP.GE.U32.AND P0, PT, R2, R9, PT ;  /* 0x000000090200720c */ /* 0x000fe40003f06070 */
[----:B------:R-:W-:Y:S01]  /*08c0*/  LOP3.LUT R2, R8, R13, RZ, 0x3c, !PT ;  /* 0x0000000d08027212 */ /* 0x000fe200078e3cff */
[----:B0-----:R-:W-:Y:S01]  /*08d0*/  VIADD R10, R5, 0xffffffe ;  /* 0x0ffffffe050a7836 */ /* 0x001fe20000000000 */
[----:B------:R-:W-:Y:S02]  /*08e0*/  SHF.R.U32.HI R5, RZ, 0x6, R0 ;  /* 0x00000006ff057819 */ /* 0x000fe40000011600 */
[----:B------:R-:W-:Y:S01]  /*08f0*/  ISETP.GE.AND P2, PT, R2, RZ, PT ;  /* 0x000000ff0200720c */ /* 0x000fe20003f46270 */
[----:B------:R-:W0:Y:S01]  /*0900*/  F2I.FTZ.U32.TRUNC.NTZ R11, R10 ;  /* 0x0000000a000b7305 */ /* 0x000e22000021f000 */
[----:B------:R-:W-:-:S05]  /*0910*/  SGXT.U32 R5, R5, 0x1 ;  /* 0x000000010505781a */ /* 0x000fca0000000000 */
[----:B------:R-:W-:Y:S02]  /*0920*/  @P0 VIADD R3, R3, 0x1 ;  /* 0x0000000103030836 */ /* 0x000fe40000000000 */
[----:B-1----:R-:W-:Y:S02]  /*0930*/  VIADD R4, R4, 0xffffffe ;  /* 0x0ffffffe04047836 */ /* 0x002fe40000000000 */
[----:B------:R-:W-:Y:S02]  /*0940*/  IMAD.MOV.U32 R6, RZ, RZ, R3 ;  /* 0x000000ffff067224 */ /* 0x000fe400078e0003 */
[----:B------:R-:W1:Y:S02]  /*0950*/  F2I.FTZ.U32.TRUNC.NTZ R9, R4 ;  /* 0x0000000400097305 */ /* 0x000e64000021f000 */
[----:B------:R-:W-:Y:S01]  /*0960*/  @!P2 IMAD.MOV R6, RZ, RZ, -R6 ;  /* 0x000000ffff06a224 */ /* 0x000fe200078e0a06 */
[----:B------:R-:W-:Y:S01]  /*0970*/  @!P1 LOP3.LUT R6, RZ, R13, RZ, 0x33, !PT ;  /* 0x0000000dff069212 */ /* 0x000fe200078e33ff */
[----:B0-----:R-:W-:Y:S01]  /*0980*/  IMAD.MOV R10, RZ, RZ, -R11 ;  /* 0x000000ffff0a7224 */ /* 0x001fe200078e0a0b */
[----:B------:R-:W-:-:S02]  /*0990*/  ISETP.NE.AND P2, PT, R18, RZ, PT ;  /* 0x000000ff1200720c */ /* 0x000fc40003f45270 */
[----:B------:R-:W-:Y:S01]  /*09a0*/  LEA R2, R6, UR4, 0x7 ;  /* 0x0000000406027c11 */ /* 0x000fe2000f8e38ff */
[----:B------:R-:W-:Y:S01]  /*09b0*/  IMAD R3, R10, R7, RZ ;  /* 0x000000070a037224 */ /* 0x000fe200078e02ff */
[----:B------:R-:W-:Y:S01]  /*09c0*/  USHF.L.U32 UR4, UR5, 0x5, URZ ;  /* 0x0000000505047899 */ /* 0x000fe200080006ff */
[----:B------:R-:W-:Y:S01]  /*09d0*/  IMAD.MOV.U32 R10, RZ, RZ, RZ ;  /* 0x000000ffff0a7224 */ /* 0x000fe200078e00ff */
[----:B------:R-:W-:Y:S01]  /*09e0*/  LOP3.LUT R2, R2, R5, RZ, 0xfc, !PT ;  /* 0x0000000502027212 */ /* 0x000fe200078efcff */
[----:B------:R-:W-:Y:S01]  /*09f0*/  IMAD.MOV R6, RZ, RZ, -R6 ;  /* 0x000000ffff067224 */ /* 0x000fe200078e0a06 */
[----:B------:R-:W-:Y:S01]  /*0a00*/  ULOP3.LUT UR4, UR4, 0x40, URZ, 0xc0, !UPT ;  /* 0x0000004004047892 */ /* 0x000fe2000f8ec0ff */
[----:B------:R-:W-:Y:S01]  /*0a10*/  IMAD.HI.U32 R10, R11, R3, R10 ;  /* 0x000000030b0a7227 */ /* 0x000fe200078e000a */
[C---:B------:R-:W-:Y:S02]  /*0a20*/  LOP3.LUT R36, R2.reuse, 0x4, RZ, 0xfc, !PT ;  /* 0x0000000402247812 */ /* 0x040fe400078efcff */
[----:B------:R-:W-:Y:S01]  /*0a30*/  IABS R14, R2 ;  /* 0x00000002000e7213 */ /* 0x000fe20000000000 */
[----:B-1----:R-:W-:Y:S01]  /*0a40*/  IMAD.MOV R16, RZ, RZ, -R9 ;  /* 0x000000ffff107224 */ /* 0x002fe200078e0a09 */
[----:B------:R-:W-:Y:S01]  /*0a50*/  IABS R176, R36 ;  /* 0x0000002400b07213 */ /* 0x000fe20000000000 */
[----:B------:R-:W-:Y:S01]  /*0a60*/  IMAD R4, R13, R6, R8 ;  /* 0x000000060d047224 */ /* 0x000fe200078e0208 */
[----:B------:R-:W-:Y:S01]  /*0a70*/  LOP3.LUT R37, R2, 0x6, RZ, 0xfc, !PT ;  /* 0x0000000602257812 */ /* 0x000fe200078efcff */
[----:B------:R-:W-:Y:S01]  /*0a80*/  IMAD.HI.U32 R6, R10, R14, RZ ;  /* 0x0000000e0a067227 */ /* 0x000fe200078e00ff */
[----:B------:R-:W-:-:S02]  /*0a90*/  LOP3.LUT R38, R2, 0x8, RZ, 0xfc, !PT ;  /* 0x0000000802267812 */ /* 0x000fc400078efcff */
[----:B------:R-:W-:Y:S01]  /*0aa0*/  IABS R178, R37 ;  /* 0x0000002500b27213 */ /* 0x000fe20000000000 */
[----:B------:R-:W-:Y:S01]  /*0ab0*/  IMAD.HI.U32 R12, R10, R176, RZ ;  /* 0x000000b00a0c7227 */ /* 0x000fe200078e00ff */
[C---:B------:R-:W-:Y:S02]  /*0ac0*/  LOP3.LUT R41, R2.reuse, 0xe, RZ, 0xfc, !PT ;  /* 0x0000000e02297812 */ /* 0x040fe400078efcff */
[----:B------:R-:W-:Y:S01]  /*0ad0*/  LOP3.LUT R3, R2, 0x2, RZ, 0xfc, !PT ;  /* 0x0000000202037812 */ /* 0x000fe200078efcff */
[----:B------:R-:W-:Y:S01]  /*0ae0*/  IMAD R13, R16, R15, RZ ;  /* 0x0000000f100d7224 */ /* 0x000fe200078e02ff */
[----:B------:R-:W-:Y:S01]  /*0af0*/  IABS R182, R41 ;  /* 0x0000002900b67213 */ /* 0x000fe20000000000 */
[----:B------:R-:W-:Y:S01]  /*0b00*/  IMAD.MOV R16, RZ, RZ, -R6 ;  /* 0x000000ffff107224 */ /* 0x000fe200078e0a06 */
[----:B------:R-:W-:Y:S01]  /*0b10*/  IABS R102, R3 ;  /* 0x0000000300667213 */ /* 0x000fe20000000000 */
[----:B------:R-:W-:Y:S01]  /*0b20*/  IMAD.MOV R17, RZ, RZ, -R12 ;  /* 0x000000ffff117224 */ /* 0x000fe200078e0a0c */
[C---:B------:R-:W-:Y:S01]  /*0b30*/  LOP3.LUT R40, R2.reuse, 0xc, RZ, 0xfc, !PT ;  /* 0x0000000c02287812 */ /* 0x040fe200078efcff */
[----:B------:R-:W-:Y:S01]  /*0b40*/  IMAD R12, R7, R16, R14 ;  /* 0x00000010070c7224 */ /* 0x000fe200078e020e */
[----:B------:R-:W-:Y:S01]  /*0b50*/  IABS R16, R38 ;  /* 0x0000002600107213 */ /* 0x000fe20000000000 */
[----:B------:R-:W-:Y:S01]  /*0b60*/  IMAD.MOV.U32 R8, RZ, RZ, RZ ;  /* 0x000000ffff087224 */ /* 0x000fe200078e00ff */
[----:B------:R-:W-:Y:S01]  /*0b70*/  LOP3.LUT R42, R2, 0x10, RZ, 0xfc, !PT ;  /* 0x00000010022a7812 */ /* 0x000fe200078efcff */
[----:B------:R-:W-:Y:S01]  /*0b80*/  IMAD.IADD R6, R20, 0x1, R4 ;  /* 0x0000000114067824 */ /* 0x000fe200078e0204 */
[----:B------:R-:W-:Y:S01]  /*0b90*/  IABS R180, R40 ;  /* 0x0000002800b47213 */ /* 0x000fe20000000000 */
[----:B------:R-:W-:Y:S01]  /*0ba0*/  IMAD.HI.U32 R8, R9, R13, R8 ;  /* 0x0000000d09087227 */ /* 0x000fe200078e0008 */
[----:B------:R-:W-:-:S02]  /*0bb0*/  LOP3.LUT R39, R2, 0xa, RZ, 0xfc, !PT ;  /* 0x0000000a02277812 */ /* 0x000fc400078efcff */
[----:B------:R-:W-:Y:S01]  /*0bc0*/  LOP3.LUT R44, R2, 0x14, RZ, 0xfc, !PT ;  /* 0x00000014022c7812 */ /* 0x000fe200078efcff */
[----:B------:R-:W-:Y:S01]  /*0bd0*/  IMAD.HI.U32 R4, R10, R178, RZ ;  /* 0x000000b20a047227 */ /* 0x000fe200078e00ff */
[----:B------:R-:W-:Y:S02]  /*0be0*/  IABS R110, R39 ;  /* 0x00000027006e7213 */ /* 0x000fe40000000000 */
[----:B------:R-:W-:Y:S01]  /*0bf0*/  LOP3.LUT R46, R2, 0x18, RZ, 0xfc, !PT ;  /* 0x00000018022e7812 */ /* 0x000fe200078efcff */
[----:B------:R-:W-:Y:S01]  /*0c00*/  IMAD.HI.U32 R9, R10, R16, RZ ;  /* 0x000000100a097227 */ /* 0x000fe200078e00ff */
[----:B------:R-:W-:Y:S02]  /*0c10*/  IABS R184, R44 ;  /* 0x0000002c00b87213 */ /* 0x000fe40000000000 */
[----:B------:R-:W-:Y:S01]  /*0c20*/  IABS R30, R46 ;  /* 0x0000002e001e7213 */ /* 0x000fe20000000000 */
[----:B------:R-:W-:Y:S01]  /*0c30*/  IMAD.MOV R14, RZ, RZ, -R4 ;  /* 0x000000ffff0e7224 */ /* 0x000fe200078e0a04 */
[C---:B------:R-:W-:Y:S01]  /*0c40*/  LOP3.LUT R45, R2.reuse, 0x16, RZ, 0xfc, !PT ;  /* 0x00000016022d7812 */ /* 0x040fe200078efcff */
[----:B------:R-:W-:Y:S01]  /*0c50*/  IMAD.MOV R9, RZ, RZ, -R9 ;  /* 0x000000ffff097224 */ /* 0x000fe200078e0a09 */
[----:B------:R-:W-:Y:S01]  /*0c60*/  LOP3.LUT R47, R2, 0x1a, RZ, 0xfc, !PT ;  /* 0x0000001a022f7812 */ /* 0x000fe200078efcff */
[----:B------:R-:W-:Y:S01]  /*0c70*/  IMAD.HI.U32 R4, R10, R182, RZ ;  /* 0x000000b60a047227 */ /* 0x000fe200078e00ff */
[----:B------:R-:W-:-:S02]  /*0c80*/  IABS R186, R45 ;  /* 0x0000002d00ba7213 */ /* 0x000fc40000000000 */
[----:B------:R-:W-:Y:S01]  /*0c90*/  IABS R138, R47 ;  /* 0x0000002f008a7213 */ /* 0x000fe20000000000 */
[C---:B------:R-:W-:Y:S01]  /*0ca0*/  IMAD R178, R7.reuse, R14, R178 ;  /* 0x0000000e07b27224 */ /* 0x040fe200078e02b2 */
[C---:B------:R-:W-:Y:S01]  /*0cb0*/  LOP3.LUT R48, R2.reuse, 0x1c, RZ, 0xfc, !PT ;  /* 0x0000001c02307812 */ /* 0x040fe200078efcff */
[C---:B------:R-:W-:Y:S01]  /*0cc0*/  IMAD R14, R7.reuse, R9, R16 ;  /* 0x00000009070e7224 */ /* 0x040fe200078e0210 */
[----:B------:R-:W-:Y:S01]  /*0cd0*/  IABS R16, R42 ;  /* 0x0000002a00107213 */ /* 0x000fe20000000000 */
[----:B------:R-:W-:Y:S01]  /*0ce0*/  IMAD.MOV R4, RZ, RZ, -R4 ;  /* 0x000000ffff047224 */ /* 0x000fe200078e0a04 */
[----:B------:R-:W-:Y:S01]  /*0cf0*/  LOP3.LUT R50, R2, 0x20, RZ, 0xfc, !PT ;  /* 0x0000002002327812 */ /* 0x000fe200078efcff */
[----:B------:R-:W-:Y:S01]  /*0d00*/  IMAD.HI.U32 R11, R10, R102, RZ ;  /* 0x000000660a0b7227 */ /* 0x000fe200078e00ff */
[----:B------:R-:W-:Y:S02]  /*0d10*/  IABS R164, R48 ;  /* 0x0000003000a47213 */ /* 0x000fe40000000000 */
[----:B------:R-:W-:Y:S01]  /*0d20*/  IABS R72, R50 ;  /* 0x0000003200487213 */ /* 0x000fe20000000000 */
[----:B------:R-:W-:Y:S01]  /*0d30*/  IMAD R182, R7, R4, R182 ;  /* 0x0000000407b67224 */ /* 0x000fe200078e02b6 */
[C---:B------:R-:W-:Y:S01]  /*0d40*/  LOP3.LUT R52, R2.reuse, 0x24, RZ, 0xfc, !PT ;  /* 0x0000002402347812 */ /* 0x040fe200078efcff */
[----:B------:R-:W-:Y:S01]  /*0d50*/  IMAD.MOV R11, RZ, RZ, -R11 ;  /* 0x000000ffff0b7224 */ /* 0x000fe200078e0a0b */
[----:B------:R-:W-:Y:S01]  /*0d60*/  LOP3.LUT R53, R2, 0x26, RZ, 0xfc, !PT ;  /* 0x0000002602357812 */ /* 0x000fe200078efcff */
[----:B------:R-:W-:Y:S01]  /*0d70*/  IMAD.HI.U32 R13, R10, R180, RZ ;  /* 0x000000b40a0d7227 */ /* 0x000fe200078e00ff */
[----:B------:R-:W-:-:S02]  /*0d80*/  IABS R156, R52 ;  /* 0x00000034009c7213 */ /* 0x000fc40000000000 */
[----:B------:R-:W-:Y:S01]  /*0d90*/  IABS R169, R53 ;  /* 0x0000003500a97213 */ /* 0x000fe20000000000 */
[----:B------:R-:W-:Y:S01]  /*0da0*/  IMAD.HI.U32 R4, R10, R16, RZ ;  /* 0x000000100a047227 */ /* 0x000fe200078e00ff */
[----:B------:R-:W-:Y:S01]  /*0db0*/  LEA R61, R6, UR4, 0x7 ;  /* 0x00000004063d7c11 */ /* 0x000fe2000f8e38ff */
[----:B------:R-:W0:Y:S01]  /*0dc0*/  LDCU UR4, c[0x0][0x3a4] ;  /* 0x00007480ff0477ac */ /* 0x000e220008000800 */
[C---:B------:R-:W-:Y:S01]  /*0dd0*/  LOP3.LUT R57, R2.reuse, 0x2e, RZ, 0xfc, !PT ;  /* 0x0000002e02397812 */ /* 0x040fe200078efcff */
[C---:B------:R-:W-:Y:S01]  /*0de0*/  IMAD R176, R7.reuse, R17, R176 ;  /* 0x0000001107b07224 */ /* 0x040fe200078e02b0 */
[C---:B------:R-:W-:Y:S01]  /*0df0*/  LOP3.LUT R55, R2.reuse, 0x2a, RZ, 0xfc, !PT ;  /* 0x0000002a02377812 */ /* 0x040fe200078efcff */
[----:B------:R-:W-:Y:S01]  /*0e00*/  IMAD R102, R7, R11, R102 ;  /* 0x0000000b07667224 */ /* 0x000fe200078e0266 */
[----:B------:R-:W-:Y:S01]  /*0e10*/  IABS R168, R57 ;  /* 0x0000003900a87213 */ /* 0x000fe20000000000 */
[----:B------:R-:W-:Y:S01]  /*0e20*/  IMAD.MOV R13, RZ, RZ, -R13 ;  /* 0x000000ffff0d7224 */ /* 0x000fe200078e0a0d */
[----:B------:R-:W-:Y:S01]  /*0e30*/  IABS R150, R55 ;  /* 0x0000003700967213 */ /* 0x000fe20000000000 */
[----:B------:R-:W-:Y:S01]  /*0e40*/  IMAD.MOV R17, RZ, RZ, -R4 ;  /* 0x000000ffff117224 */ /* 0x000fe200078e0a04 */
[----:B------:R-:W-:Y:S01]  /*0e50*/  LOP3.LUT R59, R2, 0x32, RZ, 0xfc, !PT ;  /* 0x00000032023b7812 */ /* 0x000fe200078efcff */
[----:B------:R-:W-:Y:S01]  /*0e60*/  IMAD.HI.U32 R11, R10, R110, RZ ;  /* 0x0000006e0a0b7227 */ /* 0x000fe200078e00ff */
[----:B------:R-:W-:-:S02]  /*0e70*/  LOP3.LUT R66, R2, 0x3e, RZ, 0xfc, !PT ;  /* 0x0000003e02427812 */ /* 0x000fc400078efcff */
[----:B------:R-:W-:Y:S01]  /*0e80*/  IABS R158, R59 ;  /* 0x0000003b009e7213 */ /* 0x000fe20000000000 */
[C---:B------:R-:W-:Y:S01]  /*0e90*/  IMAD.HI.U32 R4, R10.reuse, R184, RZ ;  /* 0x000000b80a047227 */ /* 0x040fe200078e00ff */
[----:B------:R-:W-:Y:S02]  /*0ea0*/  IABS R170, R66 ;  /* 0x0000004200aa7213 */ /* 0x000fe40000000000 */
[C---:B------:R-:W-:Y:S01]  /*0eb0*/  ISETP.GT.U32.AND P5, PT, R7.reuse, R12, PT ;  /* 0x0000000c0700720c */ /* 0x040fe20003fa4070 */
[C---:B------:R-:W-:Y:S01]  /*0ec0*/  IMAD R180, R7.reuse, R13, R180 ;  /* 0x0000000d07b47224 */ /* 0x040fe200078e02b4 */
[C---:B------:R-:W-:Y:S01]  /*0ed0*/  ISETP.GT.U32.AND P6, PT, R7.reuse, R102, PT ;  /* 0x000000660700720c */ /* 0x040fe20003fc4070 */
[----:B------:R-:W-:Y:S01]  /*0ee0*/  IMAD.MOV R11, RZ, RZ, -R11 ;  /* 0x000000ffff0b7224 */ /* 0x000fe200078e0a0b */
[----:B------:R-:W-:Y:S01]  /*0ef0*/  ISETP.GT.U32.AND P1, PT, R7, R176, PT ;  /* 0x000000b00700720c */ /* 0x000fe20003f24070 */
[----:B------:R-:W-:Y:S01]  /*0f00*/  IMAD.HI.U32 R13, R10, R30, RZ ;  /* 0x0000001e0a0d7227 */ /* 0x000fe200078e00ff */
[----:B------:R-:W-:-:S02]  /*0f10*/  LOP3.LUT R43, R2, 0x12, RZ, 0xfc, !PT ;  /* 0x00000012022b7812 */ /* 0x000fc400078efcff */
[C---:B------:R-:W-:Y:S01]  /*0f20*/  LOP3.LUT R49, R2.reuse, 0x1e, RZ, 0xfc, !PT ;  /* 0x0000001e02317812 */ /* 0x040fe200078efcff */
[----:B------:R-:W-:Y:S01]  /*0f30*/  IMAD.MOV R4, RZ, RZ, -R4 ;  /* 0x000000ffff047224 */ /* 0x000fe200078e0a04 */
[----:B------:R-:W-:Y:S01]  /*0f40*/  IABS R134, R43 ;  /* 0x0000002b00867213 */ /* 0x000fe20000000000 */
[C---:B------:R-:W-:Y:S01]  /*0f50*/  IMAD R110, R7.reuse, R11, R110 ;  /* 0x0000000b076e7224 */ /* 0x040fe200078e026e */
[----:B------:R-:W-:Y:S01]  /*0f60*/  IABS R175, R49 ;  /* 0x0000003100af7213 */ /* 0x000fe20000000000 */
[----:B------:R-:W-:Y:S01]  /*0f70*/  IMAD.MOV R13, RZ, RZ, -R13 ;  /* 0x000000ffff0d7224 */ /* 0x000fe200078e0a0d */
[C---:B------:R-:W-:Y:S01]  /*0f80*/  LOP3.LUT R51, R2.reuse, 0x22, RZ, 0xfc, !PT ;  /* 0x0000002202337812 */ /* 0x040fe200078efcff */
[----:B------:R-:W-:Y:S01]  /*0f90*/  IMAD R184, R7, R4, R184 ;  /* 0x0000000407b87224 */ /* 0x000fe200078e02b8 */
[----:B------:R-:W-:Y:S01]  /*0fa0*/  LOP3.LUT R54, R2, 0x28, RZ, 0xfc, !PT ;  /* 0x0000002802367812 */ /* 0x000fe200078efcff */
[----:B------:R-:W-:Y:S01]  /*0fb0*/  IMAD.HI.U32 R11, R10, R186, RZ ;  /* 0x000000ba0a0b7227 */ /* 0x000fe200078e00ff */
[----:B------:R-:W-:-:S02]  /*0fc0*/  IABS R154, R51 ;  /* 0x00000033009a7213 */ /* 0x000fc40000000000 */
        /* <DEDUP_REMOVED lines=8> */
[----:B------:R-:W-:Y:S01]  /*1050*/  IMAD.MOV R13, RZ, RZ, -R4 ;  /* 0x000000ffff0d7224 */ /* 0x000fe200078e0a04 */
[----:B------:R-:W-:Y:S01]  /*1060*/  IABS R173, R62 ;  /* 0x0000003e00ad7213 */ /* 0x000fe20000000000 */
[----:B------:R-:W-:Y:S01]  /*1070*/  IMAD.HI.U32 R4, R10, R164, RZ ;  /* 0x000000a40a047227 */ /* 0x000fe200078e00ff */
[----:B------:R-:W-:-:S02]  /*1080*/  IABS R86, R58 ;  /* 0x0000003a00567213 */ /* 0x000fc40000000000 */
[C---:B------:R-:W-:Y:S01]  /*1090*/  LOP3.LUT R64, R2.reuse, 0x3a, RZ, 0xfc, !PT ;  /* 0x0000003a02407812 */ /* 0x040fe200078efcff */
[C---:B------:R-:W-:Y:S01]  /*10a0*/  IMAD R186, R7.reuse, R11, R186 ;  /* 0x0000000b07ba7224 */ /* 0x040fe200078e02ba */
[----:B------:R-:W-:Y:S01]  /*10b0*/  LOP3.LUT R63, R2, 0x38, RZ, 0xfc, !PT ;  /* 0x00000038023f7812 */ /* 0x000fe200078efcff */
[----:B------:R-:W-:Y:S01]  /*10c0*/  IMAD.HI.U32 R11, R10, R72, RZ ;  /* 0x000000480a0b7227 */ /* 0x000fe200078e00ff */
[----:B------:R-:W-:Y:S02]  /*10d0*/  IABS R167, R64 ;  /* 0x0000004000a77213 */ /* 0x000fe40000000000 */
[C---:B------:R-:W-:Y:S01]  /*10e0*/  LOP3.LUT R60, R2.reuse, 0x34, RZ, 0xfc, !PT ;  /* 0x00000034023c7812 */ /* 0x040fe200078efcff */
[----:B------:R-:W-:Y:S01]  /*10f0*/  IMAD.MOV R4, RZ, RZ, -R4 ;  /* 0x000000ffff047224 */ /* 0x000fe200078e0a04 */
[----:B------:R-:W-:Y:S01]  /*1100*/  IABS R94, R63 ;  /* 0x0000003f005e7213 */ /* 0x000fe20000000000 */
[----:B------:R-:W-:Y:S01]  /*1110*/  IMAD.MOV R11, RZ, RZ, -R11 ;  /* 0x000000ffff0b7224 */ /* 0x000fe200078e0a0b */
[----:B------:R-:W-:Y:S01]  /*1120*/  IABS R174, R60 ;  /* 0x0000003c00ae7213 */ /* 0x000fe20000000000 */
[----:B------:R-:W-:Y:S01]  /*1130*/  IMAD R164, R7, R4, R164 ;  /* 0x0000000407a47224 */ /* 0x000fe200078e02a4 */
[----:B------:R-:W-:Y:S01]  /*1140*/  LOP3.LUT R65, R2, 0x3c, RZ, 0xfc, !PT ;  /* 0x0000003c02417812 */ /* 0x000fe200078efcff */
[----:B------:R-:W-:-:S03]  /*1150*/  IMAD.HI.U32 R4, R10, R156, RZ ;  /* 0x0000009c0a047227 */ /* 0x000fc600078e00ff */
[----:B------:R-:W-:Y:S01]  /*1160*/  IABS R172, R65 ;  /* 0x0000004100ac7213 */ /* 0x000fe20000000000 */
[----:B------:R-:W-:Y:S02]  /*1170*/  IMAD R72, R7, R11, R72 ;  /* 0x0000000b07487224 */ /* 0x000fe400078e0248 */
[----:B------:R-:W-:Y:S02]  /*1180*/  IMAD.MOV R11, RZ, RZ, -R4 ;  /* 0x000000ffff0b7224 */ /* 0x000fe400078e0a04 */
[----:B------:R-:W-:-:S04]  /*1190*/  IMAD.HI.U32 R4, R10, R169, RZ ;  /* 0x000000a90a047227 */ /* 0x000fc800078e00ff */
[----:B------:R-:W-:Y:S02]  /*11a0*/  IMAD.MOV R4, RZ, RZ, -R4 ;  /* 0x000000ffff047224 */ /* 0x000fe400078e0a04 */
[C---:B------:R-:W-:Y:S02]  /*11b0*/  IMAD R16, R7.reuse, R17, R16 ;  /* 0x0000001107107224 */ /* 0x040fe400078e0210 */
[----:B------:R-:W-:Y:S01]  /*11c0*/  IMAD R169, R7, R4, R169 ;  /* 0x0000000407a97224 */ /* 0x000fe200078e02a9 */
[----:B------:R-:W-:Y:S01]  /*11d0*/  LOP3.LUT R4, R0, 0x3f, RZ, 0xc0, !PT ;  /* 0x0000003f00047812 */ /* 0x000fe200078ec0ff */
[----:B------:R-:W-:-:S04]  /*11e0*/  IMAD.HI.U32 R6, R10, R168, RZ ;  /* 0x000000a80a067227 */ /* 0x000fc800078e00ff */
[----:B------:R-:W-:Y:S02]  /*11f0*/  IMAD.IADD R61, R4, 0x1, R61 ;  /* 0x00000001043d7824 */ /* 0x000fe400078e023d */
[----:B------:R-:W-:Y:S02]  /*1200*/  IMAD.MOV R6, RZ, RZ, -R6 ;  /* 0x000000ffff067224 */ /* 0x000fe400078e0a06 */
[C---:B------:R-:W-:Y:S01]  /*1210*/  IMAD R156, R7.reuse, R11, R156 ;  /* 0x0000000b079c7224 */ /* 0x040fe200078e029c */
[----:B------:R-:W-:Y:S01]  /*1220*/  IABS R17, R61 ;  /* 0x0000003d00117213 */ /* 0x000fe20000000000 */
[----:B------:R-:W-:Y:S01]  /*1230*/  IMAD R168, R7, R6, R168 ;  /* 0x0000000607a87224 */ /* 0x000fe200078e02a8 */
[----:B------:R-:W-:Y:S01]  /*1240*/  ISETP.GE.AND P4, PT, R61, RZ, PT ;  /* 0x000000ff3d00720c */ /* 0x000fe20003f86270 */
[----:B------:R-:W-:-:S04]  /*1250*/  IMAD.HI.U32 R11, R10, R150, RZ ;  /* 0x000000960a0b7227 */ /* 0x000fc800078e00ff */
[----:B------:R-:W-:-:S04]  /*1260*/  IMAD.HI.U32 R8, R8, R17, RZ ;  /* 0x0000001108087227 */ /* 0x000fc800078e00ff */
[----:B------:R-:W-:Y:S02]  /*1270*/  IMAD.MOV R8, RZ, RZ, -R8 ;  /* 0x000000ffff087224 */ /* 0x000fe400078e0a08 */
[----:B------:R-:W-:Y:S02]  /*1280*/  IMAD.MOV R11, RZ, RZ, -R11 ;  /* 0x000000ffff0b7224 */ /* 0x000fe400078e0a0b */
[----:B------:R-:W-:Y:S02]  /*1290*/  IMAD R6, R15, R8, R17 ;  /* 0x000000080f067224 */ /* 0x000fe400078e0211 */
[----:B------:R-:W-:Y:S02]  /*12a0*/  IMAD R150, R7, R11, R150 ;  /* 0x0000000b07967224 */ /* 0x000fe400078e0296 */
[----:B------:R-:W-:Y:S01]  /*12b0*/  IMAD.HI.U32 R11, R10, R158, RZ ;  /* 0x0000009e0a0b7227 */ /* 0x000fe200078e00ff */
[----:B------:R-:W-:-:S03]  /*12c0*/  ISETP.GT.U32.AND P0, PT, R15, R6, PT ;  /* 0x000000060f00720c */ /* 0x000fc60003f04070 */
[----:B------:R-:W-:Y:S02]  /*12d0*/  IMAD.MOV R11, RZ, RZ, -R11 ;  /* 0x000000ffff0b7224 */ /* 0x000fe400078e0a0b */
[----:B------:R-:W-:Y:S02]  /*12e0*/  @!P5 IMAD.IADD R12, R12, 0x1, -R7 ;  /* 0x000000010c0cd824 */ /* 0x000fe400078e0a07 */
[----:B------:R-:W-:Y:S02]  /*12f0*/  IMAD R158, R7, R11, R158 ;  /* 0x0000000b079e7224 */ /* 0x000fe400078e029e */
[----:B------:R-:W-:-:S04]  /*1300*/  IMAD.HI.U32 R11, R10, R170, RZ ;  /* 0x000000aa0a0b7227 */ /* 0x000fc800078e00ff */
[----:B------:R-:W-:Y:S02]  /*1310*/  @!P0 IMAD.IADD R6, R6, 0x1, -R15 ;  /* 0x0000000106068824 */ /* 0x000fe400078e0a0f */
[----:B------:R-:W-:Y:S02]  /*1320*/  IMAD.MOV R11, RZ, RZ, -R11 ;  /* 0x000000ffff0b7224 */ /* 0x000fe400078e0a0b */
[--C-:B------:R-:W-:Y:S01]  /*1330*/  @!P6 IMAD.IADD R102, R102, 0x1, -R7.reuse ;  /* 0x000000016666e824 */ /* 0x100fe200078e0a07 */
[----:B------:R-:W-:Y:S01]  /*1340*/  ISETP.GT.U32.AND P0, PT, R15, R6, PT ;  /* 0x000000060f00720c */ /* 0x000fe20003f04070 */
[C---:B------:R-:W-:Y:S02]  /*1350*/  IMAD R170, R7.reuse, R11, R170 ;  /* 0x0000000b07aa7224 */ /* 0x040fe400078e02aa */
[----:B------:R-:W-:Y:S01]  /*1360*/  @!P1 IMAD.IADD R176, R176, 0x1, -R7 ;  /* 0x00000001b0b09824 */ /* 0x000fe200078e0a07 */
[C---:B------:R-:W-:Y:S01]  /*1370*/  ISETP.GT.U32.AND P1, PT, R7.reuse, R110, PT ;  /* 0x0000006e0700720c */ /* 0x040fe20003f24070 */
[----:B------:R-:W-:Y:S01]  /*1380*/  IMAD.HI.U32 R9, R10, R134, RZ ;  /* 0x000000860a097227 */ /* 0x000fe200078e00ff */
[----:B------:R-:W-:-:S02]  /*1390*/  ISETP.GT.U32.AND P3, PT, R7, R170, PT ;  /* 0x000000aa0700720c */ /* 0x000fc40003f64070 */
[C---:B------:R-:W-:Y:S01]  /*13a0*/  ISETP.GT.U32.AND P5, PT, R7.reuse, R176, PT ;  /* 0x000000b00700720c */ /* 0x040fe20003fa4070 */
[----:B------:R-:W-:Y:S02]  /*13b0*/  IMAD.MOV R9, RZ, RZ, -R9 ;  /* 0x000000ffff097224 */ /* 0x000fe400078e0a09 */
[C---:B------:R-:W-:Y:S02]  /*13c0*/  IMAD R138, R7.reuse, R13, R138 ;  /* 0x0000000d078a7224 */ /* 0x040fe400078e028a */
[----:B------:R-:W-:Y:S01]  /*13d0*/  @!P0 IMAD.IADD R6, R6, 0x1, -R15 ;  /* 0x0000000106068824 */ /* 0x000fe200078e0a0f */
[C---:B------:R-:W-:Y:S01]  /*13e0*/  ISETP.GT.U32.AND P0, PT, R7.reuse, R14, PT ;  /* 0x0000000e0700720c */ /* 0x040fe20003f04070 */
[C---:B------:R-:W-:Y:S02]  /*13f0*/  IMAD R134, R7.reuse, R9, R134 ;  /* 0x0000000907867224 */ /* 0x040fe400078e0286 */
[----:B------:R-:W-:Y:S01]  /*1400*/  @!P4 IMAD.MOV R6, RZ, RZ, -R6 ;  /* 0x000000ffff06c224 */ /* 0x000fe200078e0a06 */
[C---:B------:R-:W-:Y:S01]  /*1410*/  ISETP.GT.U32.AND P4, PT, R7.reuse, R178, PT ;  /* 0x000000b20700720c */ /* 0x040fe20003f84070 */
[----:B------:R-:W-:Y:S01]  /*1420*/  @!P3 IMAD.IADD R170, R170, 0x1, -R7 ;  /* 0x00000001aaaab824 */ /* 0x000fe200078e0a07 */
[----:B------:R-:W-:Y:S01]  /*1430*/  @!P2 LOP3.LUT R6, RZ, R18, RZ, 0x33, !PT ;  /* 0x00000012ff06a212 */ /* 0x000fe200078e33ff */
[----:B------:R-:W-:Y:S01]  /*1440*/  IMAD.HI.U32 R9, R10, R175, RZ ;  /* 0x000000af0a097227 */ /* 0x000fe200078e00ff */
[----:B------:R-:W-:-:S02]  /*1450*/  ISETP.GT.U32.AND P3, PT, R7, R12, PT ;  /* 0x0000000c0700720c */ /* 0x000fc40003f64070 */
[----:B------:R-:W-:Y:S01]  /*1460*/  ISETP.GT.U32.AND P2, PT, R7, R170, PT ;  /* 0x000000aa0700720c */ /* 0x000fe20003f44070 */
[----:B------:R-:W-:Y:S02]  /*1470*/  IMAD.MOV R20, RZ, RZ, -R9 ;  /* 0x000000ffff147224 */ /* 0x000fe400078e0a09 */
[----:B------:R-:W-:Y:S02]  /*1480*/  @!P0 IMAD.IADD R14, R14, 0x1, -R7 ;  /* 0x000000010e0e8824 */ /* 0x000fe400078e0a07 */
[----:B------:R-:W-:-:S03]  /*1490*/  IMAD.HI.U32 R13, R10, R154, RZ ;  /* 0x0000009a0a0d7227 */ /* 0x000fc600078e00ff */
[C---:B------:R-:W-:Y:S01]  /*14a0*/  ISETP.GT.U32.AND P6, PT, R7.reuse, R14, PT ;  /* 0x0000000e0700720c */ /* 0x040fe20003fc4070 */
[--C-:B------:R-:W-:Y:S01]  /*14b0*/  @!P4 IMAD.IADD R178, R178, 0x1, -R7.reuse ;  /* 0x00000001b2b2c824 */ /* 0x100fe200078e0a07 */
[C---:B------:R-:W-:Y:S01]  /*14c0*/  ISETP.GT.U32.AND P4, PT, R7.reuse, R102, PT ;  /* 0x000000660700720c */ /* 0x040fe20003f84070 */
[--C-:B------:R-:W-:Y:S01]  /*14d0*/  @!P3 IMAD.IADD R12, R12, 0x1, -R7.reuse ;  /* 0x000000010c0cb824 */ /* 0x100fe200078e0a07 */
[C---:B------:R-:W-:Y:S01]  /*14e0*/  ISETP.GT.U32.AND P3, PT, R7.reuse, R182, PT ;  /* 0x000000b60700720c */ /* 0x040fe20003f64070 */
[--C-:B------:R-:W-:Y:S01]  /*14f0*/  @!P2 IMAD.IADD R170, R170, 0x1, -R7.reuse ;  /* 0x00000001aaaaa824 */ /* 0x100fe200078e0a07 */
[C---:B------:R-:W-:Y:S01]  /*1500*/  ISETP.GT.U32.AND P0, PT, R7.reuse, R178, PT ;  /* 0x000000b20700720c */ /* 0x040fe20003f04070 */
[----:B------:R-:W-:Y:S01]  /*1510*/  @!P5 IMAD.IADD R176, R176, 0x1, -R7 ;  /* 0x00000001b0b0d824 */ /* 0x000fe200078e0a07 */
[C---:B------:R-:W-:Y:S01]  /*1520*/  ISETP.GT.U32.AND P2, PT, R7.reuse, R180, PT ;  /* 0x000000b40700720c */ /* 0x040fe20003f44070 */
[C---:B------:R-:W-:Y:S01]  /*1530*/  IMAD R175, R7.reuse, R20, R175 ;  /* 0x0000001407af7224 */ /* 0x040fe200078e02af */
[----:B------:R-:W-:Y:S01]  /*1540*/  ISETP.GT.U32.AND P5, PT, R7, R134, PT ;  /* 0x000000860700720c */ /* 0x000fe20003fa4070 */
[----:B------:R-:W-:-:S02]  /*1550*/  IMAD.MOV R13, RZ, RZ, -R13 ;  /* 0x000000ffff0d7224 */ /* 0x000fc400078e0a0d */
[--C-:B------:R-:W-:Y:S01]  /*1560*/  @!P6 IMAD.IADD R14, R14, 0x1, -R7.reuse ;  /* 0x000000010e0ee824 */ /* 0x100fe200078e0a07 */
        /* <DEDUP_REMOVED lines=9> */
[----:B------:R-:W-:-:S02]  /*1600*/  IMAD R154, R7, R13, R154 ;  /* 0x0000000d079a7224 */ /* 0x000fc400078e029a */
[--C-:B------:R-:W-:Y:S01]  /*1610*/  @!P1 IMAD.IADD R110, R110, 0x1, -R7.reuse ;  /* 0x000000016e6e9824 */ /* 0x100fe200078e0a07 */
[C---:B------:R-:W-:Y:S01]  /*1620*/  ISETP.GT.U32.AND P1, PT, R7.reuse, R30, PT ;  /* 0x0000001e0700720c */ /* 0x040fe20003f24070 */
[--C-:B------:R-:W-:Y:S01]  /*1630*/  @!P5 IMAD.IADD R134, R134, 0x1, -R7.reuse ;  /* 0x000000018686d824 */ /* 0x100fe200078e0a07 */
[C---:B------:R-:W-:Y:S01]  /*1640*/  ISETP.GT.U32.AND P5, PT, R7.reuse, R72, PT ;  /* 0x000000480700720c */ /* 0x040fe20003fa4070 */
[--C-:B------:R-:W-:Y:S01]  /*1650*/  @!P4 IMAD.IADD R16, R16, 0x1, -R7.reuse ;  /* 0x000000011010c824 */ /* 0x100fe200078e0a07 */
[C---:B------:R-:W-:Y:S01]  /*1660*/  ISETP.GT.U32.AND P4, PT, R7.reuse, R175, PT ;  /* 0x000000af0700720c */ /* 0x040fe20003f84070 */
[--C-:B------:R-:W-:Y:S02]  /*1670*/  @!P3 IMAD.IADD R164, R164, 0x1, -R7.reuse ;  /* 0x00000001a4a4b824 */ /* 0x100fe400078e0a07 */
        /* <DEDUP_REMOVED lines=8> */
[--C-:B------:R-:W-:Y:S01]  /*1700*/  @!P5 IMAD.IADD R72, R72, 0x1, -R7.reuse ;  /* 0x000000014848d824 */ /* 0x100fe200078e0a07 */
[----:B------:R-:W-:Y:S01]  /*1710*/  ISETP.GT.U32.AND P5, PT, R7, R184, PT ;  /* 0x000000b80700720c */ /* 0x000fe20003fa4070 */
[----:B------:R-:W-:Y:S01]  /*1720*/  @!P4 IMAD.IADD R175, R175, 0x1, -R7 ;  /* 0x00000001afafc824 */ /* 0x000fe200078e0a07 */
[C---:B------:R-:W-:Y:S01]  /*1730*/  ISETP.GT.U32.AND P4, PT, R7.reuse, R134, PT ;  /* 0x000000860700720c */ /* 0x040fe20003f84070 */
[----:B------:R-:W-:Y:S01]  /*1740*/  IMAD.HI.U32 R9, R10, R78, RZ ;  /* 0x0000004e0a097227 */ /* 0x000fe200078e00ff */
[----:B------:R-:W-:-:S03]  /*1750*/  ISETP.GT.U32.AND P6, PT, R7, R110, PT ;  /* 0x0000006e0700720c */ /* 0x000fc60003fc4070 */
        /* <DEDUP_REMOVED lines=9> */
[----:B------:R-:W-:Y:S01]  /*17f0*/  ISETP.GT.U32.AND P4, PT, R7, R175, PT ;  /* 0x000000af0700720c */ /* 0x000fe20003f84070 */
[----:B------:R-:W-:-:S04]  /*1800*/  IMAD.HI.U32 R13, R10, R166, RZ ;  /* 0x000000a60a0d7227 */ /* 0x000fc800078e00ff */
[----:B------:R-:W-:Y:S02]  /*1810*/  IMAD.MOV R9, RZ, RZ, -R9 ;  /* 0x000000ffff097224 */ /* 0x000fe400078e0a09 */
[----:B------:R-:W-:Y:S01]  /*1820*/  @!P0 IMAD.IADD R186, R186, 0x1, -R7 ;  /* 0x00000001baba8824 */ /* 0x000fe200078e0a07 */
[C---:B------:R-:W-:Y:S01]  /*1830*/  ISETP.GT.U32.AND P0, PT, R7.reuse, R156, PT ;  /* 0x0000009c0700720c */ /* 0x040fe20003f04070 */
[----:B------:R-:W-:Y:S02]  /*1840*/  IMAD.MOV R13, RZ, RZ, -R13 ;  /* 0x000000ffff0d7224 */ /* 0x000fe400078e0a0d */
[----:B------:R-:W-:Y:S02]  /*1850*/  IMAD R78, R7, R9, R78 ;  /* 0x00000009074e7224 */ /* 0x000fe400078e024e */
[----:B------:R-:W-:-:S04]  /*1860*/  IMAD.HI.U32 R8, R10, R173, RZ ;  /* 0x000000ad0a087227 */ /* 0x000fc800078e00ff */
[----:B------:R-:W-:-:S04]  /*1870*/  IMAD.HI.U32 R9, R10, R86, RZ ;  /* 0x000000560a097227 */ /* 0x000fc800078e00ff */
[----:B------:R-:W-:Y:S01]  /*1880*/  @!P5 IMAD.IADD R184, R184, 0x1, -R7 ;  /* 0x00000001b8b8d824 */ /* 0x000fe200078e0a07 */
[C---:B------:R-:W-:Y:S01]  /*1890*/  ISETP.GT.U32.AND P5, PT, R7.reuse, R72, PT ;  /* 0x000000480700720c */ /* 0x040fe20003fa4070 */
[----:B------:R-:W-:Y:S02]  /*18a0*/  IMAD R166, R7, R13, R166 ;  /* 0x0000000d07a67224 */ /* 0x000fe400078e02a6 */
[----:B------:R-:W-:Y:S02]  /*18b0*/  IMAD.MOV R20, RZ, RZ, -R8 ;  /* 0x000000ffff147224 */ /* 0x000fe400078e0a08 */
[----:B------:R-:W-:Y:S02]  /*18c0*/  IMAD.MOV R9, RZ, RZ, -R9 ;  /* 0x000000ffff097224 */ /* 0x000fe400078e0a09 */
[----:B------:R-:W-:-:S04]  /*18d0*/  IMAD.HI.U32 R8, R10, R167, RZ ;  /* 0x000000a70a087227 */ /* 0x000fc800078e00ff */
[--C-:B------:R-:W-:Y:S01]  /*18e0*/  @!P2 IMAD.IADD R138, R138, 0x1, -R7.reuse ;  /* 0x000000018a8aa824 */ /* 0x100fe200078e0a07 */
[C---:B------:R-:W-:Y:S01]  /*18f0*/  ISETP.GT.U32.AND P2, PT, R7.reuse, R78, PT ;  /* 0x0000004e0700720c */ /* 0x040fe20003f44070 */
[--C-:B------:R-:W-:Y:S01]  /*1900*/  @!P3 IMAD.IADD R164, R164, 0x1, -R7.reuse ;  /* 0x00000001a4a4b824 */ /* 0x100fe200078e0a07 */
[----:B------:R-:W-:Y:S01]  /*1910*/  ISETP.GT.U32.AND P3, PT, R7, R150, PT ;  /* 0x000000960700720c */ /* 0x000fe20003f64070 */
[--C-:B------:R-:W-:Y:S01]  /*1920*/  @!P4 IMAD.IADD R175, R175, 0x1, -R7.reuse ;  /* 0x00000001afafc824 */ /* 0x100fe200078e0a07 */
[C---:B------:R-:W-:Y:S01]  /*1930*/  ISETP.GT.U32.AND P4, PT, R7.reuse, R166, PT ;  /* 0x000000a60700720c */ /* 0x040fe20003f84070 */
[C---:B------:R-:W-:Y:S02]  /*1940*/  IMAD R86, R7.reuse, R9, R86 ;  /* 0x0000000907567224 */ /* 0x040fe400078e0256 */
[----:B------:R-:W-:Y:S02]  /*1950*/  IMAD.MOV R8, RZ, RZ, -R8 ;  /* 0x000000ffff087224 */ /* 0x000fe400078e0a08 */
[--C-:B------:R-:W-:Y:S01]  /*1960*/  @!P6 IMAD.IADD R110, R110, 0x1, -R7.reuse ;  /* 0x000000016e6ee824 */ /* 0x100fe200078e0a07 */
[C---:B------:R-:W-:Y:S01]  /*1970*/  ISETP.GT.U32.AND P6, PT, R7.reuse, R154, PT ;  /* 0x0000009a0700720c */ /* 0x040fe20003fc4070 */
[----:B------:R-:W-:Y:S01]  /*1980*/  @!P1 IMAD.IADD R30, R30, 0x1, -R7 ;  /* 0x000000011e1e9824 */ /* 0x000fe200078e0a07 */
[----:B------:R-:W-:Y:S01]  /*1990*/  ISETP.GT.U32.AND P1, PT, R7, R169, PT ;  /* 0x000000a90700720c */ /* 0x000fe20003f24070 */
[----:B------:R-:W-:-:S04]  /*19a0*/  IMAD.HI.U32 R9, R10, R94, RZ ;  /* 0x0000005e0a097227 */ /* 0x000fc800078e00ff */
[----:B------:R-:W-:-:S04]  /*19b0*/  IMAD.HI.U32 R13, R10, R174, RZ ;  /* 0x000000ae0a0d7227 */ /* 0x000fc800078e00ff */
[----:B------:R-:W-:Y:S01]  /*19c0*/  @!P0 IMAD.IADD R156, R156, 0x1, -R7 ;  /* 0x000000019c9c8824 */ /* 0x000fe200078e0a07 */
[C---:B------:R-:W-:Y:S01]  /*19d0*/  ISETP.GT.U32.AND P0, PT, R7.reuse, R158, PT ;  /* 0x0000009e0700720c */ /* 0x040fe20003f04070 */
[----:B------:R-:W-:Y:S02]  /*19e0*/  IMAD.MOV R9, RZ, RZ, -R9 ;  /* 0x000000ffff097224 */ /* 0x000fe400078e0a09 */
[C---:B------:R-:W-:Y:S02]  /*19f0*/  IMAD R167, R7.reuse, R8, R167 ;  /* 0x0000000807a77224 */ /* 0x040fe400078e02a7 */
[----:B------:R-:W-:Y:S01]  /*1a00*/  IMAD.MOV R13, RZ, RZ, -R13 ;  /* 0x000000ffff0d7224 */ /* 0x000fe200078e0a0d */
[----:B------:R-:W1:Y:S01]  /*1a10*/  LDS R8, [UR13] ;  /* 0x0000000dff087984 */ /* 0x000e620008000800 */
[----:B------:R-:W-:Y:S01]  /*1a20*/  @!P5 IMAD.IADD R72, R72, 0x1, -R7 ;  /* 0x000000014848d824 */ /* 0x000fe200078e0a07 */
[C---:B------:R-:W-:Y:S01]  /*1a30*/  ISETP.GT.U32.AND P5, PT, R7.reuse, R168, PT ;  /* 0x000000a80700720c */ /* 0x040fe20003fa4070 */
[----:B------:R-:W-:-:S02]  /*1a40*/  IMAD R173, R7, R20, R173 ;  /* 0x0000001407ad7224 */ /* 0x000fc400078e02ad */
[C---:B------:R-:W-:Y:S01]  /*1a50*/  IMAD R94, R7.reuse, R9, R94 ;  /* 0x00000009075e7224 */ /* 0x040fe200078e025e */
[----:B------:R-:W-:Y:S01]  /*1a60*/  SHF.R.U32.HI R9, RZ, 0x5, R0 ;  /* 0x00000005ff097819 */ /* 0x000fe20000011600 */
[----:B------:R-:W-:Y:S02]  /*1a70*/  IMAD R174, R7, R13, R174 ;  /* 0x0000000d07ae7224 */ /* 0x000fe400078e02ae */
[----:B------:R-:W-:Y:S01]  /*1a80*/  IMAD.HI.U32 R10, R10, R172, RZ ;  /* 0x000000ac0a0a7227 */ /* 0x000fe200078e00ff */
[----:B------:R-:W-:-:S03]  /*1a90*/  R2UR UR7, R9 ;  /* 0x00000000090772ca */ /* 0x000fc600000e0000 */
[--C-:B------:R-:W-:Y:S01]  /*1aa0*/  @!P2 IMAD.IADD R78, R78, 0x1, -R7.reuse ;  /* 0x000000014e4ea824 */ /* 0x100fe200078e0a07 */
[C---:B------:R-:W-:Y:S01]  /*1ab0*/  ISETP.GT.U32.AND P2, PT, R7.reuse, R173, PT ;  /* 0x000000ad0700720c */ /* 0x040fe20003f44070 */
[--C-:B------:R-:W-:Y:S01]  /*1ac0*/  @!P3 IMAD.IADD R150, R150, 0x1, -R7.reuse ;  /* 0x000000019696b824 */ /* 0x100fe200078e0a07 */
[C---:B------:R-:W-:Y:S01]  /*1ad0*/  ISETP.GT.U32.AND P3, PT, R7.reuse, R94, PT ;  /* 0x0000005e0700720c */ /* 0x040fe20003f64070 */
[--C-:B------:R-:W-:Y:S01]  /*1ae0*/  @!P4 IMAD.IADD R166, R166, 0x1, -R7.reuse ;  /* 0x00000001a6a6c824 */ /* 0x100fe200078e0a07 */
[C---:B------:R-:W-:Y:S01]  /*1af0*/  ISETP.GT.U32.AND P4, PT, R7.reuse, R167, PT ;  /* 0x000000a70700720c */ /* 0x040fe20003f84070 */
[----:B------:R-:W-:Y:S02]  /*1b00*/  IMAD.MOV R10, RZ, RZ, -R10 ;  /* 0x000000ffff0a7224 */ /* 0x000fe400078e0a0a */
[--C-:B------:R-:W-:Y:S01]  /*1b10*/  @!P6 IMAD.IADD R154, R154, 0x1, -R7.reuse ;  /* 0x000000019a9ae824 */ /* 0x100fe200078e0a07 */
[----:B------:R-:W-:Y:S01]  /*1b20*/  ISETP.GT.U32.AND P6, PT, R7, R86, PT ;  /* 0x000000560700720c */ /* 0x000fe20003fc4070 */
[----:B------:R-:W-:Y:S01]  /*1b30*/  @!P1 IMAD.IADD R169, R169, 0x1, -R7 ;  /* 0x00000001a9a99824 */ /* 0x000fe200078e0a07 */
[C---:B------:R-:W-:Y:S01]  /*1b40*/  ISETP.GT.U32.AND P1, PT, R7.reuse, R174, PT ;  /* 0x000000ae0700720c */ /* 0x040fe20003f24070 */
[----:B------:R-:W-:-:S02]  /*1b50*/  IMAD R172, R7, R10, R172 ;  /* 0x0000000a07ac7224 */ /* 0x000fc400078e02ac */
[--C-:B------:R-:W-:Y:S01]  /*1b60*/  @!P0 IMAD.IADD R158, R158, 0x1, -R7.reuse ;  /* 0x000000019e9e8824 */ /* 0x100fe200078e0a07 */
[C---:B------:R-:W-:Y:S01]  /*1b70*/  ISETP.GT.U32.AND P0, PT, R7.reuse, R169, PT ;  /* 0x000000a90700720c */ /* 0x040fe20003f04070 */
[--C-:B------:R-:W-:Y:S01]  /*1b80*/  @!P5 IMAD.IADD R168, R168, 0x1, -R7.reuse ;  /* 0x00000001a8a8d824 */ /* 0x100fe200078e0a07 */
[----:B------:R-:W-:Y:S01]  /*1b90*/  ISETP.GT.U32.AND P5, PT, R7, R172, PT ;  /* 0x000000ac0700720c */ /* 0x000fe20003fa4070 */
[--C-:B------:R-:W-:Y:S01]  /*1ba0*/  @!P2 IMAD.IADD R173, R173, 0x1, -R7.reuse ;  /* 0x00000001adada824 */ /* 0x100fe200078e0a07 */
[C---:B------:R-:W-:Y:S01]  /*1bb0*/  ISETP.GT.U32.AND P2, PT, R7.reuse, R150, PT ;  /* 0x000000960700720c */ /* 0x040fe20003f44070 */
[--C-:B------:R-:W-:Y:S01]  /*1bc0*/  @!P3 IMAD.IADD R94, R94, 0x1, -R7.reuse ;  /* 0x000000015e5eb824 */ /* 0x100fe200078e0a07 */
[----:B------:R-:W-:Y:S01]  /*1bd0*/  ISETP.GT.U32.AND P3, PT, R7, R166, PT ;  /* 0x000000a60700720c */ /* 0x000fe20003f64070 */
[--C-:B------:R-:W-:Y:S01]  /*1be0*/  @!P4 IMAD.IADD R167, R167, 0x1, -R7.reuse ;  /* 0x00000001a7a7c824 */ /* 0x100fe200078e0a07 */
[C---:B------:R-:W-:Y:S01]  /*1bf0*/  ISETP.GT.U32.AND P4, PT, R7.reuse, R168, PT ;  /* 0x000000a80700720c */ /* 0x040fe20003f84070 */
        /* <DEDUP_REMOVED lines=18> */
[----:B0-----:R-:W-:Y:S01]  /*1d20*/  IMAD R159, R6, UR4, RZ ;  /* 0x00000004069f7c24 */ /* 0x001fe2000f8e02ff */
[----:B-1----:R-:W-:Y:S01]  /*1d30*/  R2UR UR12, R8 ;  /* 0x00000000080c72ca */ /* 0x002fe200000e0000 */
[----:B------:R-:W-:Y:S01]  /*1d40*/  IMAD R199, R4, R127, RZ ;  /* 0x0000007f04c77224 */ /* 0x000fe200078e02ff */
[----:B------:R-:W-:Y:S01]  /*1d50*/  USHF.L.U32 UR4, UR7, 0x15, URZ ;  /* 0x0000001507047899 */ /* 0x000fe200080006ff */
[--C-:B------:R-:W-:Y:S01]  /*1d60*/  @!P0 IMAD.IADD R158, R158, 0x1, -R7.reuse ;  /* 0x000000019e9e8824 */ /* 0x100fe200078e0a07 */
[----:B-----5:R-:W-:Y:S01]  /*1d70*/  IADD3 R148, P0, PT, R159, UR8, RZ ;  /* 0x000000089f947c10 */ /* 0x020fe2000ff1e0ff */
[----:B------:R-:W-:Y:S01]  /*1d80*/  IMAD R17, R5, R126, RZ ;  /* 0x0000007e05117224 */ /* 0x000fe200078e02ff */
[----:B------:R-:W-:Y:S01]  /*1d90*/  LOP3.LUT R6, R0, 0x7f, RZ, 0xc0, !PT ;  /* 0x0000007f00067812 */ /* 0x000fe200078ec0ff */
[----:B------:R-:W-:Y:S01]  /*1da0*/  @!P5 IMAD.IADD R86, R86, 0x1, -R7 ;  /* 0x000000015656d824 */ /* 0x000fe200078e0a07 */
[----:B------:R-:W-:Y:S01]  /*1db0*/  IADD3 R196, P5, PT, R199, UR10, RZ ;  /* 0x0000000ac7c47c10 */ /* 0x000fe2000ffbe0ff */
[----:B------:R-:W-:Y:S01]  /*1dc0*/  IMAD R73, R126, 0x2, R17 ;  /* 0x000000027e497824 */ /* 0x000fe200078e0211 */
[----:B------:R-:W-:Y:S01]  /*1dd0*/  LEA.HI.X.SX32 R159, R159, UR9, 0x1, P0 ;  /* 0x000000099f9f7c11 */ /* 0x000fe200080f0eff */
[--C-:B------:R-:W-:Y:S01]  /*1de0*/  @!P2 IMAD.IADD R173, R173, 0x1, -R7.reuse ;  /* 0x00000001adada824 */ /* 0x100fe200078e0a07 */
[----:B------:R-:W-:Y:S01]  /*1df0*/  PLOP3.LUT P0, PT, PT, PT, UP1, 0x80, 0x8 ;  /* 0x000000000008781c */ /* 0x000fe20003f0f018 */
[--C-:B------:R-:W-:Y:S01]  /*1e00*/  @!P3 IMAD.IADD R94, R94, 0x1, -R7.reuse ;  /* 0x000000015e5eb824 */ /* 0x100fe200078e0a07 */
[----:B------:R-:W-:Y:S01]  /*1e10*/  LEA.HI.X.SX32 R199, R199, UR11, 0x1, P5 ;  /* 0x0000000bc7c77c11 */ /* 0x000fe2000a8f0eff */
[--C-:B------:R-:W-:Y:S01]  /*1e20*/  @!P4 IMAD.IADD R167, R167, 0x1, -R7.reuse ;  /* 0x00000001a7a7c824 */ /* 0x100fe200078e0a07 */
[----:B------:R-:W-:Y:S01]  /*1e30*/  ULOP3.LUT UR4, UR4, 0x600000, URZ, 0xc0, !UPT ;  /* 0x0060000004047892 */ /* 0x000fe2000f8ec0ff */
[--C-:B------:R-:W-:Y:S01]  /*1e40*/  @!P1 IMAD.IADD R174, R174, 0x1, -R7.reuse ;  /* 0x00000001aeae9824 */ /* 0x100fe200078e0a07 */
[----:B------:R-:W-:Y:S01]  /*1e50*/  ISETP.NE.AND P5, PT, R19, RZ, PT ;  /* 0x000000ff1300720c */ /* 0x000fe20003fa5270 */
[----:B------:R-:W-:Y:S01]  /*1e60*/  @!P6 IMAD.IADD R172, R172, 0x1, -R7 ;  /* 0x00000001acace824 */ /* 0x000fe200078e0a07 */
[----:B------:R-:W-:Y:S01]  /*1e70*/  BAR.SYNC.DEFER_BLOCKING 0x0 ;  /* 0x0000000000007b1d */ /* 0x000fe20000010000 */
[----:B------:R-:W-:Y:S01]  /*1e80*/  ISETP.NE.U32.AND P4, PT, R6, RZ, PT ;  /* 0x000000ff0600720c */ /* 0x000fe20003f85070 */
[----:B------:R-:W-:Y:S01]  /*1e90*/  IMAD R103, R126, 0x2, R73 ;  /* 0x000000027e677824 */ /* 0x000fe200078e0249 */
[----:B------:R-:W-:Y:S01]  /*1ea0*/  ISETP.LT.AND P0, PT, R4, UR29, P0 ;  /* 0x0000001d04007c0c */ /* 0x000fe20008701270 */
[----:B------:R-:W-:Y:S01]  /*1eb0*/  UIADD3 UR14, UPT, UPT, UR12, UR4, URZ ;  /* 0x000000040c0e7290 */ /* 0x000fe2000fffe0ff */
[----:B------:R-:W-:Y:S01]  /*1ec0*/  ISETP.GE.AND P2, PT, R2, RZ, PT ;  /* 0x000000ff0200720c */ /* 0x000fe20003f46270 */
[----:B------:R-:W0:Y:S01]  /*1ed0*/  LDCU UR8, c[0x0][0x3b0] ;  /* 0x00007600ff0877ac */ /* 0x000e220008000800 */
[----:B------:R-:W-:Y:S01]  /*1ee0*/  ISETP.GE.AND P3, PT, R38, RZ, PT ;  /* 0x000000ff2600720c */ /* 0x000fe20003f66270 */
[----:B------:R-:W-:-:S12]  /*1ef0*/  BRA.U UP0, `(.L_x_5) ;  /* 0x0000000100187547 */ /* 0x000fd8000b800000 */
[----:B------:R-:W-:Y:S01]  /*1f00*/  ELECT P1, URZ, PT ;  /* 0x0000000000ff782f */ /* 0x000fe20003820000 */
[----:B------:R-:W-:Y:S01]  /*1f10*/  IMAD.MOV.U32 R7, RZ, RZ, 0x1 ;  /* 0x00000001ff077424 */ /* 0x000fe200078e00ff */
[----:B------:R-:W-:Y:S01]  /*1f20*/  UMOV UR4, 0x40 ;  /* 0x0000004000047882 */ /* 0x000fe20000000000 */
[----:B------:R-:W-:Y:S01]  /*1f30*/  UVIRTCOUNT.DEALLOC.SMPOOL 0x80 ;  /* 0x000000800000784c */ /* 0x000fe20000000000 */
[----:B------:R-:W-:-:S09]  /*1f40*/  ULEA UR4, UR5, UR4, 0x18 ;  /* 0x0000000405047291 */ /* 0x000fd2000f8ec0ff */
[----:B------:R1:W-:Y:S03]  /*1f50*/  @P1 STS.U8 [UR4], R7 ;  /* 0x00000007ff001988 */ /* 0x0003e60008000004 */
.L_x_5:
[----:B------:R-:W-:Y:S01]  /*1f60*/  STTM.16dp32bit_t0_t15.x32 tmem[UR14], RZ ;  /* 0x000000ff000079ed */ /* 0x000fe20008a8000e */
[----:B------:R-:W-:Y:S01]  /*1f70*/  STTM.16dp32bit_t16_t31.x32 tmem[UR14+0x20], RZ ;  /* 0x000020ff000079ed */ /* 0x000fe20008aa000e */
[----:B------:R-:W2:Y:S01]  /*1f80*/  FENCE.VIEW.ASYNC.T ;  /* 0x00000000000073c6 */ /* 0x000ea20000000200 */
[----:B------:R-:W-:Y:S01]  /*1f90*/  ISETP.GE.AND P1, PT, R42, RZ, PT ;  /* 0x000000ff2a00720c */ /* 0x000fe20003f26270 */
[C---:B------:R-:W-:Y:S01]  /*1fa0*/  IMAD R149, R126.reuse, 0x2, R103 ;  /* 0x000000027e957824 */ /* 0x040fe200078e0267 */
[----:B--2---:R-:W-:Y:S01]  /*1fb0*/  VOTEU.ALL UP2, P4 ;  /* 0x0000000000ff7886 */ /* 0x004fe20002040000 */
[----:B------:R-:W-:Y:S01]  /*1fc0*/  @!P2 IMAD.MOV R12, RZ, RZ, -R12 ;  /* 0x000000ffff0ca224 */ /* 0x000fe200078e0a0c */
[----:B------:R-:W-:Y:S01]  /*1fd0*/  VOTEU.ALL UP3, P4 ;  /* 0x0000000000ff7886 */ /* 0x000fe20002060000 */
[----:B------:R-:W-:Y:S02]  /*1fe0*/  IMAD R19, R126, 0x2, R149 ;  /* 0x000000027e137824 */ /* 0x000fe400078e0295 */
[----:B------:R-:W-:-:S04]  /*1ff0*/  @!UP2 UIADD3 UR4, UPT, UPT, -UR6, 0x100000, URZ ;  /* 0x001000000604a890 */ /* 0x000fc8000fffe1ff */
[----:B------:R-:W-:Y:S02]  /*2000*/  @!UP2 USHF.L.U32 UR5, UR4, 0xb, URZ ;  /* 0x0000000b0405a899 */ /* 0x000fe400080006ff */
[----:B------:R-:W-:Y:S01]  /*2010*/  @!UP2 USHF.L.U32 UR4, UR4, 0x1, URZ ;  /* 0x000000010404a899 */ /* 0x000fe200080006ff */
[----:B------:R-:W-:Y:S01]  /*2020*/  BAR.SYNC.DEFER_BLOCKING 0x0 ;  /* 0x0000000000007b1d */ /* 0x000fe20000010000 */
[C---:B------:R-:W-:Y:S01]  /*2030*/  SEL R9, R171.reuse, R12, !P5 ;  /* 0x0000000cab097207 */ /* 0x040fe20006800000 */
[----:B------:R-:W-:Y:S02]  /*2040*/  @!P3 IMAD.MOV R14, RZ, RZ, -R14 ;  /* 0x000000ffff0eb224 */ /* 0x000fe400078e0a0e */
[C---:B------:R-:W-:Y:S02]  /*2050*/  IMAD R75, R126.reuse, 0x2, R19 ;  /* 0x000000027e4b7824 */ /* 0x040fe400078e0213 */
[----:B------:R-:W-:Y:S01]  /*2060*/  @!P1 IMAD.MOV R16, RZ, RZ, -R16 ;  /* 0x000000ffff109224 */ /* 0x000fe200078e0a10 */
[----:B------:R-:W-:Y:S01]  /*2070*/  SEL R11, R171, R14, !P5 ;  /* 0x0000000eab0b7207 */ /* 0x000fe20006800000 */
[----:B------:R-:W-:-:S02]  /*2080*/  IMAD R107, R126, 0x2, R75 ;  /* 0x000000027e6b7824 */ /* 0x000fc400078e024b */
[----:B0-----:R-:W-:Y:S01]  /*2090*/  IMAD R9, R9, UR8, RZ ;  /* 0x0000000809097c24 */ /* 0x001fe2000f8e02ff */
[----:B------:R-:W-:Y:S01]  /*20a0*/  SEL R13, R171, R16, !P5 ;  /* 0x00000010ab0d7207 */ /* 0x000fe20006800000 */
[C---:B------:R-:W-:Y:S02]  /*20b0*/  IMAD R21, R126.reuse, 0x4, R107 ;  /* 0x000000047e157824 */ /* 0x040fe400078e026b */
[----:B------:R-:W-:Y:S01]  /*20c0*/  IMAD R11, R11, UR8, RZ ;  /* 0x000000080b0b7c24 */ /* 0x000fe2000f8e02ff */
[-C--:B------:R-:W-:Y:S01]  /*20d0*/  IADD3 R8, P1, PT, R9, R196.reuse, RZ ;  /* 0x000000c409087210 */ /* 0x080fe20007f3e0ff */
[----:B------:R-:W-:Y:S02]  /*20e0*/  IMAD R13, R13, UR8, RZ ;  /* 0x000000080d0d7c24 */ /* 0x000fe4000f8e02ff */
[C---:B------:R-:W-:Y:S01]  /*20f0*/  IMAD R79, R126.reuse, 0x2, R21 ;  /* 0x000000027e4f7824 */ /* 0x040fe200078e0215 */
[----:B------:R-:W-:Y:S02]  /*2100*/  LEA.HI.X.SX32 R9, R9, R199, 0x1, P1 ;  /* 0x000000c709097211 */ /* 0x000fe400008f0eff */
[-C--:B------:R-:W-:Y:S01]  /*2110*/  IADD3 R10, P1, PT, R11, R196.reuse, RZ ;  /* 0x000000c40b0a7210 */ /* 0x080fe20007f3e0ff */
[----:B------:R-:W0:Y:S02]  /*2120*/  FENCE.VIEW.ASYNC.S ;  /* 0x00000000000073c6 */ /* 0x000e240000000000 */
[----:B0-----:R0:W2:Y:S02]  /*2130*/  @!UP3 SYNCS.EXCH.64 URZ, [UR15], UR4 ;  /* 0x000000040fffb5b2 */ /* 0x0010a40008000100 */
[----:B--2---:R-:W-:Y:S01]  /*2140*/  BAR.SYNC.DEFER_BLOCKING 0x0 ;  /* 0x0000000000007b1d */ /* 0x004fe20000010000 */
[----:B------:R-:W-:Y:S01]  /*2150*/  IMAD R111, R126, 0x2, R79 ;  /* 0x000000027e6f7824 */ /* 0x000fe200078e024f */
[----:B------:R-:W-:-:S02]  /*2160*/  IADD3 R12, P2, PT, R13, R196, RZ ;  /* 0x000000c40d0c7210 */ /* 0x000fc40007f5e0ff */
[-C--:B------:R-:W-:Y:S01]  /*2170*/  LEA.HI.X.SX32 R11, R11, R199.reuse, 0x1, P1 ;  /* 0x000000c70b0b7211 */ /* 0x080fe200008f0eff */
[C---:B------:R-:W-:Y:S01]  /*2180*/  IMAD R151, R126.reuse, 0x2, R111 ;  /* 0x000000027e977824 */ /* 0x040fe200078e026f */
[----:B------:R-:W-:Y:S02]  /*2190*/  PLOP3.LUT P1, PT, PT, PT, UP1, 0x80, 0x8 ;  /* 0x000000000008781c */ /* 0x000fe40003f2f018 */
[----:B------:R-:W-:Y:S02]  /*21a0*/  LEA.HI.X.SX32 R13, R13, R199, 0x1, P2 ;  /* 0x000000c70d0d7211 */ /* 0x000fe400010f0eff */
[C---:B-1----:R-:W-:Y:S02]  /*21b0*/  LOP3.LUT R7, R5.reuse, 0x8, RZ, 0xfc, !PT ;  /* 0x0000000805077812 */ /* 0x042fe400078efcff */
[----:B------:R-:W-:Y:S01]  /*21c0*/  PLOP3.LUT P2, PT, PT, PT, UP1, 0x80, 0x8 ;  /* 0x000000000008781c */ /* 0x000fe20003f4f018 */
[----:B------:R-:W-:Y:S01]  /*21d0*/  IMAD R25, R126, 0x2, R151 ;  /* 0x000000027e197824 */ /* 0x000fe200078e0297 */
[----:B------:R-:W-:-:S02]  /*21e0*/  ISETP.LT.AND P1, PT, R5, UR29, P1 ;  /* 0x0000001d05007c0c */ /* 0x000fc40008f21270 */
[----:B------:R-:W-:Y:S02]  /*21f0*/  IADD3 R16, P6, PT, R17, R148, RZ ;  /* 0x0000009411107210 */ /* 0x000fe40007fde0ff */
[----:B------:R-:W-:Y:S01]  /*2200*/  ISETP.LT.AND P2, PT, R7, UR29, P2 ;  /* 0x0000001d07007c0c */ /* 0x000fe20009741270 */
[----:B------:R-:W-:Y:S01]  /*2210*/  IMAD R83, R126, 0x2, R25 ;  /* 0x000000027e537824 */ /* 0x000fe200078e0219 */
[----:B------:R-:W-:Y:S02]  /*2220*/  LEA.HI.X.SX32 R17, R17, R159, 0x1, P6 ;  /* 0x0000009f11117211 */ /* 0x000fe400030f0eff */
[----:B------:R-:W-:Y:S02]  /*2230*/  LOP3.LUT R14, R5, 0x10, RZ, 0xfc, !PT ;  /* 0x00000010050e7812 */ /* 0x000fe400078efcff */
[----:B------:R-:W-:Y:S02]  /*2240*/  PLOP3.LUT P3, PT, PT, PT, UP1, 0x80, 0x8 ;  /* 0x000000000008781c */ /* 0x000fe40003f6f018 */
[----:B------:R-:W-:-:S02]  /*2250*/  PRMT R211, RZ, 0x7610, R211 ;  /* 0x00007610ffd37816 */ /* 0x000fc400000000d3 */
[----:B------:R-:W-:Y:S02]  /*2260*/  PRMT R209, RZ, 0x7610, R209 ;  /* 0x00007610ffd17816 */ /* 0x000fe400000000d1 */
[----:B------:R-:W-:Y:S02]  /*2270*/  LOP3.LUT R15, R5, 0x18, RZ, 0xfc, !PT ;  /* 0x00000018050f7812 */ /* 0x000fe400078efcff */
[----:B------:R-:W-:Y:S01]  /*2280*/  PRMT R207, RZ, 0x7610, R207 ;  /* 0x00007610ffcf7816 */ /* 0x000fe200000000cf */
[----:B------:R-:W-:Y:S01]  /*2290*/  IMAD R119, R126, 0x2, R83 ;  /* 0x000000027e777824 */ /* 0x000fe200078e0253 */
[CC--:B------:R-:W-:Y:S01]  /*22a0*/  IADD3 R18, P6, PT, R19.reuse, R148.reuse, RZ ;  /* 0x0000009413127210 */ /* 0x0c0fe20007fde0ff */
[----:B------:R-:W2:Y:S01]  /*22b0*/  @P1 LDG.E.U8 R211, desc[UR26][R16.64] ;  /* 0x0000001a10d31981 */ /* 0x000ea2000c1e1100 */
[----:B------:R-:W-:Y:S02]  /*22c0*/  ISETP.LT.AND P3, PT, R14, UR29, P3 ;  /* 0x0000001d0e007c0c */ /* 0x000fe40009f61270 */
[----:B------:R-:W-:Y:S01]  /*22d0*/  LEA.HI.X.SX32 R19, R19, R159, 0x1, P6 ;  /* 0x0000009f13137211 */ /* 0x000fe200030f0eff */
[----:B------:R-:W-:Y:S01]  /*22e0*/  IMAD R27, R126, 0x4, R119 ;  /* 0x000000047e1b7824 */ /* 0x000fe200078e0277 */
[----:B------:R-:W-:-:S02]  /*22f0*/  IADD3 R20, P1, PT, R21, R148, RZ ;  /* 0x0000009415147210 */ /* 0x000fc40007f3e0ff */
[----:B------:R-:W-:Y:S01]  /*2300*/  LOP3.LUT R22, R5, 0x20, RZ, 0xfc, !PT ;  /* 0x0000002005167812 */ /* 0x000fe200078efcff */
[----:B------:R-:W3:Y:S01]  /*2310*/  @P2 LDG.E.U8 R209, desc[UR26][R18.64] ;  /* 0x0000001a12d12981 */ /* 0x000ee2000c1e1100 */
[----:B------:R-:W-:Y:S01]  /*2320*/  PLOP3.LUT P2, PT, PT, PT, UP1, 0x80, 0x8 ;  /* 0x000000000008781c */ /* 0x000fe20003f4f018 */
[C---:B------:R-:W-:Y:S01]  /*2330*/  IMAD R87, R126.reuse, 0x2, R27 ;  /* 0x000000027e577824 */ /* 0x040fe200078e021b */
[----:B------:R-:W-:Y:S02]  /*2340*/  LEA.HI.X.SX32 R21, R21, R159, 0x1, P1 ;  /* 0x0000009f15157211 */ /* 0x000fe400008f0eff */
[----:B------:R-:W-:Y:S01]  /*2350*/  PRMT R205, RZ, 0x7610, R205 ;  /* 0x00007610ffcd7816 */ /* 0x000fe200000000cd */
[C---:B------:R-:W-:Y:S01]  /*2360*/  IMAD R121, R126.reuse, 0x2, R87 ;  /* 0x000000027e797824 */ /* 0x040fe200078e0257 */
[----:B------:R-:W-:Y:S01]  /*2370*/  ISETP.LT.AND P2, PT, R15, UR29, P2 ;  /* 0x0000001d0f007c0c */ /* 0x000fe20009741270 */
[----:B------:R-:W4:Y:S01]  /*2380*/  @P3 LDG.E.U8 R207, desc[UR26][R20.64] ;  /* 0x0000001a14cf3981 */ /* 0x000f22000c1e1100 */
[----:B------:R-:W-:Y:S01]  /*2390*/  IADD3 R24, P3, PT, R25, R148, RZ ;  /* 0x0000009419187210 */ /* 0x000fe20007f7e0ff */
[----:B------:R-:W-:Y:S01]  /*23a0*/  IMAD R155, R126, 0x2, R121 ;  /* 0x000000027e9b7824 */ /* 0x000fe200078e0279 */
[----:B------:R-:W-:-:S02]  /*23b0*/  PLOP3.LUT P1, PT, PT, PT, UP1, 0x80, 0x8 ;  /* 0x000000000008781c */ /* 0x000fc40003f2f018 */
[----:B------:R-:W-:Y:S01]  /*23c0*/  LOP3.LUT R23, R5, 0x28, RZ, 0xfc, !PT ;  /* 0x0000002805177812 */ /* 0x000fe200078efcff */
[C---:B------:R-:W-:Y:S01]  /*23d0*/  IMAD R31, R126.reuse, 0x2, R155 ;  /* 0x000000027e1f7824 */ /* 0x040fe200078e029b */
[----:B------:R-:W-:Y:S02]  /*23e0*/  LEA.HI.X.SX32 R25, R25, R159, 0x1, P3 ;  /* 0x0000009f19197211 */ /* 0x000fe400018f0eff */
[----:B------:R-:W-:Y:S01]  /*23f0*/  PRMT R198, RZ, 0x7610, R198 ;  /* 0x00007610ffc67816 */ /* 0x000fe200000000c6 */
[----:B------:R-:W-:Y:S01]  /*2400*/  IMAD.MOV.U32 R32, RZ, RZ, R30 ;  /* 0x000000ffff207224 */ /* 0x000fe200078e001e */
[----:B------:R-:W-:Y:S01]  /*2410*/  PLOP3.LUT P3, PT, PT, PT, UP1, 0x80, 0x8 ;  /* 0x000000000008781c */ /* 0x000fe20003f6f018 */
[----:B------:R-:W-:Y:S01]  /*2420*/  IMAD R91, R126, 0x2, R31 ;  /* 0x000000027e5b7824 */ /* 0x000fe200078e021f */
[----:B------:R-:W-:Y:S01]  /*2430*/  ISETP.LT.AND P1, PT, R22, UR29, P1 ;  /* 0x0000001d16007c0c */ /* 0x000fe20008f21270 */
[----:B------:R-:W5:Y:S01]  /*2440*/  @P2 LDG.E.U8 R205, desc[UR26][R24.64] ;  /* 0x0000001a18cd2981 */ /* 0x000f62000c1e1100 */
[----:B------:R-:W-:Y:S01]  /*2450*/  ISETP.LT.AND P2, PT, R23, UR29, P3 ;  /* 0x0000001d17007c0c */ /* 0x000fe20009f41270 */
[----:B------:R-:W-:Y:S01]  /*2460*/  IMAD R123, R126, 0x2, R91 ;  /* 0x000000027e7b7824 */ /* 0x000fe200078e025b */
[----:B------:R-:W-:-:S02]  /*2470*/  IADD3 R26, P6, PT, R27, R148, RZ ;  /* 0x000000941b1a7210 */ /* 0x000fc40007fde0ff */
[----:B------:R-:W-:Y:S01]  /*2480*/  LOP3.LUT R29, R5, 0x30, RZ, 0xfc, !PT ;  /* 0x00000030051d7812 */ /* 0x000fe200078efcff */
[C---:B------:R-:W-:Y:S01]  /*2490*/  IMAD R33, R126.reuse, 0x4, R123 ;  /* 0x000000047e217824 */ /* 0x040fe200078e027b */
[----:B------:R-:W-:Y:S02]  /*24a0*/  LEA.HI.X.SX32 R27, R27, R159, 0x1, P6 ;  /* 0x0000009f1b1b7211 */ /* 0x000fe400030f0eff */
[----:B------:R-:W-:Y:S02]  /*24b0*/  PRMT R216, RZ, 0x7610, R216 ;  /* 0x00007610ffd87816 */ /* 0x000fe400000000d8 */
[----:B------:R-:W-:Y:S01]  /*24c0*/  PRMT R214, RZ, 0x7610, R214 ;  /* 0x00007610ffd67816 */ /* 0x000fe200000000d6 */
[----:B------:R-:W2:Y:S01]  /*24d0*/  @P1 LDG.E.U8 R198, desc[UR26][R26.64] ;  /* 0x0000001a1ac61981 */ /* 0x000ea2000c1e1100 */
[----:B------:R-:W-:Y:S01]  /*24e0*/  IADD3 R28, P6, PT, R31, R148, RZ ;  /* 0x000000941f1c7210 */ /* 0x000fe20007fde0ff */
[----:B------:R-:W-:Y:S01]  /*24f0*/  IMAD R95, R126, 0x2, R33 ;  /* 0x000000027e5f7824 */ /* 0x000fe200078e0221 */
[----:B------:R-:W-:-:S02]  /*2500*/  ISETP.GE.AND P3, PT, R46, RZ, PT ;  /* 0x000000ff2e00720c */ /* 0x000fc40003f66270 */
[C---:B------:R-:W-:Y:S02]  /*2510*/  LOP3.LUT R35, R5.reuse, 0x2, RZ, 0xfc, !PT ;  /* 0x0000000205237812 */ /* 0x040fe400078efcff */
[----:B------:R-:W-:Y:S02]  /*2520*/  PRMT R210, RZ, 0x7610, R210 ;  /* 0x00007610ffd27816 */ /* 0x000fe400000000d2 */
[----:B------:R-:W-:Y:S02]  /*2530*/  PRMT R212, RZ, 0x7610, R212 ;  /* 0x00007610ffd47816 */ /* 0x000fe400000000d4 */
[----:B------:R-:W-:Y:S02]  /*2540*/  PRMT R206, RZ, 0x7610, R206 ;  /* 0x00007610ffce7816 */ /* 0x000fe400000000ce */
[----:B------:R-:W-:Y:S02]  /*2550*/  PRMT R208, RZ, 0x7610, R208 ;  /* 0x00007610ffd07816 */ /* 0x000fe400000000d0 */
[----:B------:R-:W-:Y:S01]  /*2560*/  LOP3.LUT R81, R5, 0x22, RZ, 0xfc, !PT ;  /* 0x0000002205517812 */ /* 0x000fe200078efcff */
[----:B------:R-:W-:Y:S01]  /*2570*/  IMAD.MOV.U32 R88, RZ, RZ, R86 ;  /* 0x000000ffff587224 */ /* 0x000fe200078e0056 */
[----:B------:R-:W-:Y:S01]  /*2580*/  PLOP3.LUT P1, PT, PT, PT, UP1, 0x80, 0x8 ;  /* 0x000000000008781c */ /* 0x000fe20003f2f018 */
[----:B------:R-:W-:Y:S01]  /*2590*/  @P2 IMAD.MOV.U32 R30, RZ, RZ, R28 ;  /* 0x000000ffff1e2224 */ /* 0x000fe200078e001c */
[----:B------:R-:W-:Y:S01]  /*25a0*/  LEA.HI.X.SX32 R31, R31, R159, 0x1, P6 ;  /* 0x0000009f1f1f7211 */ /* 0x000fe200030f0eff */
[----:B------:R-:W-:Y:S01]  /*25b0*/  IMAD R131, R126, 0x2, R95 ;  /* 0x000000027e837824 */ /* 0x000fe200078e025f */
[----:B------:R-:W-:-:S02]  /*25c0*/  ISETP.LT.AND P1, PT, R29, UR29, P1 ;  /* 0x0000001d1d007c0c */ /* 0x000fc40008f21270 */
[----:B------:R-:W-:Y:S01]  /*25d0*/  PRMT R200, RZ, 0x7610, R200 ;  /* 0x00007610ffc87816 */ /* 0x000fe200000000c8 */
[----:B------:R1:W2:Y:S01]  /*25e0*/  @P2 LDG.E.U8 R216, desc[UR26][R30.64] ;  /* 0x0000001a1ed82981 */ /* 0x0002a2000c1e1100 */
[C---:B------:R-:W-:Y:S02]  /*25f0*/  IMAD R157, R126.reuse, 0x2, R131 ;  /* 0x000000027e9d7824 */ /* 0x040fe400078e0283 */
[----:B------:R-:W-:Y:S01]  /*2600*/  @!P3 IMAD.MOV R32, RZ, RZ, -R32 ;  /* 0x000000ffff20b224 */ /* 0x000fe200078e0a20 */
[----:B------:R-:W-:Y:S01]  /*2610*/  PRMT R246, RZ, 0x7610, R246 ;  /* 0x00007610fff67816 */ /* 0x000fe200000000f6 */
[----:B------:R-:W-:Y:S01]  /*2620*/  IMAD R97, R126, 0x2, R157 ;  /* 0x000000027e617824 */ /* 0x000fe200078e029d */
[----:B------:R-:W-:Y:S01]  /*2630*/  LOP3.LUT R89, R5, 0x32, RZ, 0xfc, !PT ;  /* 0x0000003205597812 */ /* 0x000fe200078efcff */
[----:B------:R-:W-:Y:S01]  /*2640*/  IMAD.MOV.U32 R96, RZ, RZ, R94 ;  /* 0x000000ffff607224 */ /* 0x000fe200078e005e */
[----:B------:R-:W-:Y:S02]  /*2650*/  PRMT R250, RZ, 0x7610, R250 ;  /* 0x00007610fffa7816 */ /* 0x000fe400000000fa */
[----:B------:R-:W-:Y:S01]  /*2660*/  PRMT R252, RZ, 0x7610, R252 ;  /* 0x00007610fffc7816 */ /* 0x000fe200000000fc */
[----:B------:R-:W-:Y:S01]  /*2670*/  IMAD.MOV.U32 R104, RZ, RZ, R102 ;  /* 0x000000ffff687224 */ /* 0x000fe200078e0066 */
[----:B-1----:R-:W-:-:S02]  /*2680*/  IADD3 R30, P2, PT, R33, R148, RZ ;  /* 0x00000094211e7210 */ /* 0x002fc40007f5e0ff */
[----:B------:R-:W-:Y:S02]  /*2690*/  PRMT R248, RZ, 0x7610, R248 ;  /* 0x00007610fff87816 */ /* 0x000fe400000000f8 */
[----:B------:R-:W-:Y:S01]  /*26a0*/  PRMT R201, RZ, 0x7610, R201 ;  /* 0x00007610ffc97816 */ /* 0x000fe200000000c9 */
[----:B------:R-:W-:Y:S01]  /*26b0*/  IMAD.MOV.U32 R112, RZ, RZ, R110 ;  /* 0x000000ffff707224 */ /* 0x000fe200078e006e */
[----:B------:R-:W-:Y:S02]  /*26c0*/  LEA.HI.X.SX32 R33, R33, R159, 0x1, P2 ;  /* 0x0000009f21217211 */ /* 0x000fe400010f0eff */
[----:B------:R-:W-:Y:S02]  /*26d0*/  LOP3.LUT R105, R5, 0x14, RZ, 0xfc, !PT ;  /* 0x0000001405697812 */ /* 0x000fe400078efcff */
[----:B------:R-:W-:Y:S02]  /*26e0*/  PRMT R232, RZ, 0x7610, R232 ;  /* 0x00007610ffe87816 */ /* 0x000fe400000000e8 */
[----:B------:R-:W-:-:S02]  /*26f0*/  PRMT R234, RZ, 0x7610, R234 ;  /* 0x00007610ffea7816 */ /* 0x000fc400000000ea */
[C---:B------:R-:W-:Y:S02]  /*2700*/  LOP3.LUT R113, R5.reuse, 0x24, RZ, 0xfc, !PT ;  /* 0x0000002405717812 */ /* 0x040fe400078efcff */
[C---:B------:R-:W-:Y:S02]  /*2710*/  LOP3.LUT R117, R5.reuse, 0x2c, RZ, 0xfc, !PT ;  /* 0x0000002c05757812 */ /* 0x040fe400078efcff */
[----:B------:R-:W-:Y:S02]  /*2720*/  PRMT R236, RZ, 0x7610, R236 ;  /* 0x00007610ffec7816 */ /* 0x000fe400000000ec */
[----:B------:R-:W-:Y:S02]  /*2730*/  PRMT R238, RZ, 0x7610, R238 ;  /* 0x00007610ffee7816 */ /* 0x000fe400000000ee */
[----:B------:R-:W-:Y:S02]  /*2740*/  LOP3.LUT R122, R5, 0x34, RZ, 0xfc, !PT ;  /* 0x00000034057a7812 */ /* 0x000fe400078efcff */
[----:B------:R-:W-:-:S02]  /*2750*/  PRMT R240, RZ, 0x7610, R240 ;  /* 0x00007610fff07816 */ /* 0x000fc400000000f0 */
[----:B------:R-:W-:Y:S02]  /*2760*/  PRMT R242, RZ, 0x7610, R242 ;  /* 0x00007610fff27816 */ /* 0x000fe400000000f2 */
[C---:B------:R-:W-:Y:S02]  /*2770*/  LEA.HI R129, R0.reuse, 0xe, RZ, 0x1a ;  /* 0x0000000e00817811 */ /* 0x040fe400078fd0ff */
[----:B------:R-:W-:Y:S02]  /*2780*/  PRMT R244, RZ, 0x7610, R244 ;  /* 0x00007610fff47816 */ /* 0x000fe400000000f4 */
[----:B------:R-:W-:Y:S02]  /*2790*/  PRMT R204, RZ, 0x7610, R204 ;  /* 0x00007610ffcc7816 */ /* 0x000fe400000000cc */
[----:B------:R-:W-:Y:S02]  /*27a0*/  PRMT R230, RZ, 0x7610, R230 ;  /* 0x00007610ffe67816 */ /* 0x000fe400000000e6 */
[----:B------:R-:W-:-:S02]  /*27b0*/  LEA.HI R139, R0, 0x2e, RZ, 0x1a ;  /* 0x0000002e008b7811 */ /* 0x000fc400078fd0ff */
[----:B------:R-:W-:Y:S02]  /*27c0*/  PRMT R228, RZ, 0x7610, R228 ;  /* 0x00007610ffe47816 */ /* 0x000fe400000000e4 */
[----:B------:R-:W-:Y:S02]  /*27d0*/  PRMT R231, RZ, 0x7610, R231 ;  /* 0x00007610ffe77816 */ /* 0x000fe400000000e7 */
[----:B------:R-:W-:Y:S02]  /*27e0*/  LEA.HI R147, R0, 0x3e, RZ, 0x1a ;  /* 0x0000003e00937811 */ /* 0x000fe400078fd0ff */
[----:B------:R-:W-:Y:S01]  /*27f0*/  PRMT R229, RZ, 0x7610, R229 ;  /* 0x00007610ffe57816 */ /* 0x000fe200000000e5 */
[----:B------:R-:W-:Y:S01]  /*2800*/  IMAD.MOV.U32 R190, RZ, RZ, R158 ;  /* 0x000000ffffbe7224 */ /* 0x000fe200078e009e */
[----:B------:R-:W-:Y:S01]  /*2810*/  ISETP.GE.AND P3, PT, R50, RZ, PT ;  /* 0x000000ff3200720c */ /* 0x000fe20003f66270 */
[----:B------:R-:W-:Y:S01]  /*2820*/  @P1 IMAD.MOV.U32 R70, RZ, RZ, R30 ;  /* 0x000000ffff461224 */ /* 0x000fe200078e001e */
[----:B------:R-:W-:Y:S01]  /*2830*/  IADD3 R34, P2, PT, R97, R148, RZ ;  /* 0x0000009461227210 */ /* 0x000fe20007f5e0ff */
[----:B------:R-:W-:Y:S01]  /*2840*/  @P1 IMAD.MOV.U32 R71, RZ, RZ, R33 ;  /* 0x000000ffff471224 */ /* 0x000fe200078e0021 */
[----:B------:R-:W-:-:S02]  /*2850*/  SEL R69, R171, R32, !P5 ;  /* 0x00000020ab457207 */ /* 0x000fc40006800000 */
[----:B------:R-:W-:Y:S02]  /*2860*/  PRMT R226, RZ, 0x7610, R226 ;  /* 0x00007610ffe27816 */ /* 0x000fe400000000e2 */
[----:B------:R-:W-:Y:S01]  /*2870*/  PRMT R227, RZ, 0x7610, R227 ;  /* 0x00007610ffe37816 */ /* 0x000fe200000000e3 */
[----:B------:R1:W2:Y:S01]  /*2880*/  @P1 LDG.E.U8 R214, desc[UR26][R70.64] ;  /* 0x0000001a46d61981 */ /* 0x0002a2000c1e1100 */
[----:B------:R-:W-:Y:S02]  /*2890*/  LOP3.LUT R32, R5, 0x38, RZ, 0xfc, !PT ;  /* 0x0000003805207812 */ /* 0x000fe400078efcff */
[----:B------:R-:W-:Y:S01]  /*28a0*/  PLOP3.LUT P6, PT, PT, PT, UP1, 0x80, 0x8 ;  /* 0x000000000008781c */ /* 0x000fe20003fcf018 */
[----:B------:R-:W-:Y:S01]  /*28b0*/  IMAD.MOV.U32 R188, RZ, RZ, R164 ;  /* 0x000000ffffbc7224 */ /* 0x000fe200078e00a4 */
[----:B------:R-:W-:Y:S02]  /*28c0*/  LEA.HI.X.SX32 R67, R97, R159, 0x1, P2 ;  /* 0x0000009f61437211 */ /* 0x000fe400010f0eff */
[----:B------:R-:W-:-:S02]  /*28d0*/  PRMT R224, RZ, 0x7610, R224 ;  /* 0x00007610ffe07816 */ /* 0x000fc400000000e0 */
[----:B------:R-:W-:Y:S01]  /*28e0*/  PRMT R225, RZ, 0x7610, R225 ;  /* 0x00007610ffe17816 */ /* 0x000fe200000000e1 */
[----:B------:R-:W-:Y:S01]  /*28f0*/  IMAD.MOV.U32 R192, RZ, RZ, R169 ;  /* 0x000000ffffc07224 */ /* 0x000fe200078e00a9 */
[----:B------:R-:W-:Y:S01]  /*2900*/  PLOP3.LUT P2, PT, PT, PT, UP1, 0x80, 0x8 ;  /* 0x000000000008781c */ /* 0x000fe20003f4f018 */
[----:B------:R-:W-:Y:S01]  /*2910*/  IMAD.MOV.U32 R194, RZ, RZ, R166 ;  /* 0x000000ffffc27224 */ /* 0x000fe200078e00a6 */
[----:B------:R-:W-:Y:S02]  /*2920*/  ISETP.LT.AND P1, PT, R32, UR29, P6 ;  /* 0x0000001d20007c0c */ /* 0x000fe4000b721270 */
[----:B------:R-:W-:Y:S01]  /*2930*/  PRMT R223, RZ, 0x7610, R223 ;  /* 0x00007610ffdf7816 */ /* 0x000fe200000000df */
[----:B------:R-:W-:Y:S01]  /*2940*/  IMAD.MOV.U32 R202, RZ, RZ, R168 ;  /* 0x000000ffffca7224 */ /* 0x000fe200078e00a8 */
[----:B------:R-:W-:Y:S01]  /*2950*/  ISETP.LT.AND P2, PT, R35, UR29, P2 ;  /* 0x0000001d23007c0c */ /* 0x000fe20009741270 */
[----:B------:R-:W-:Y:S01]  /*2960*/  @!P3 IMAD.MOV R72, RZ, RZ, -R72 ;  /* 0x000000ffff48b224 */ /* 0x000fe200078e0a48 */
[----:B-1----:R-:W-:Y:S01]  /*2970*/  IADD3 R70, P3, PT, R73, R148, RZ ;  /* 0x0000009449467210 */ /* 0x002fe20007f7e0ff */
[----:B------:R-:W-:Y:S01]  /*2980*/  IMAD R69, R69, UR8, RZ ;  /* 0x0000000845457c24 */ /* 0x000fe2000f8e02ff */
[----:B------:R-:W-:Y:S01]  /*2990*/  PRMT R222, RZ, 0x7610, R222 ;  /* 0x00007610ffde7816 */ /* 0x000fe200000000de */
[----:B------:R-:W2:Y:S01]  /*29a0*/  @P0 LDG.E.U8 R251, desc[UR26][R8.64] ;  /* 0x0000001a08fb0981 */ /* 0x000ea2000c1e1100 */
[----:B------:R-:W-:-:S02]  /*29b0*/  SEL R80, R171, R72, !P5 ;  /* 0x00000048ab507207 */ /* 0x000fc40006800000 */
[----:B------:R-:W-:Y:S01]  /*29c0*/  LEA.HI.X.SX32 R71, R73, R159, 0x1, P3 ;  /* 0x0000009f49477211 */ /* 0x000fe200018f0eff */
[----:B------:R-:W-:Y:S01]  /*29d0*/  @P1 IMAD.MOV.U32 R76, RZ, RZ, R34 ;  /* 0x000000ffff4c1224 */ /* 0x000fe200078e0022 */
[----:B------:R-:W-:Y:S01]  /*29e0*/  IADD3 R68, P6, PT, R69, R196, RZ ;  /* 0x000000c445447210 */ /* 0x000fe20007fde0ff */
[----:B------:R-:W-:Y:S01]  /*29f0*/  @P1 IMAD.MOV.U32 R77, RZ, RZ, R67 ;  /* 0x000000ffff4d1224 */ /* 0x000fe200078e0043 */
[----:B------:R-:W-:Y:S01]  /*2a00*/  ISETP.GE.AND P3, PT, R54, RZ, PT ;  /* 0x000000ff3600720c */ /* 0x000fe20003f66270 */
[----:B------:R-:W-:Y:S01]  /*2a10*/  IMAD R80, R80, UR8, RZ ;  /* 0x0000000850507c24 */ /* 0x000fe2000f8e02ff */
[----:B------:R-:W2:Y:S01]  /*2a20*/  @P2 LDG.E.U8 R210, desc[UR26][R70.64] ;  /* 0x0000001a46d22981 */ /* 0x000ea2000c1e1100 */
[----:B------:R-:W-:Y:S02]  /*2a30*/  IADD3 R74, P2, PT, R75, R148, RZ ;  /* 0x000000944b4a7210 */ /* 0x000fe40007f5e0ff */
[----:B------:R-:W-:Y:S01]  /*2a40*/  LEA.HI.X.SX32 R69, R69, R199, 0x1, P6 ;  /* 0x000000c745457211 */ /* 0x000fe200030f0eff */
[----:B------:R1:W2:Y:S01]  /*2a50*/  @P1 LDG.E.U8 R212, desc[UR26][R76.64] ;  /* 0x0000001a4cd41981 */ /* 0x0002a2000c1e1100 */
[----:B------:R-:W-:-:S02]  /*2a60*/  LEA.HI.X.SX32 R75, R75, R159, 0x1, P2 ;  /* 0x0000009f4b4b7211 */ /* 0x000fc400010f0eff */
[----:B------:R-:W-:Y:S02]  /*2a70*/  LOP3.LUT R73, R5, 0x12, RZ, 0xfc, !PT ;  /* 0x0000001205497812 */ /* 0x000fe400078efcff */
[----:B------:R-:W-:Y:S02]  /*2a80*/  PLOP3.LUT P2, PT, PT, PT, UP1, 0x80, 0x8 ;  /* 0x000000000008781c */ /* 0x000fe40003f4f018 */
[----:B------:R-:W-:Y:S02]  /*2a90*/  PRMT R249, RZ, 0x7610, R249 ;  /* 0x00007610fff97816 */ /* 0x000fe400000000f9 */
[----:B------:R-:W-:Y:S02]  /*2aa0*/  PRMT R247, RZ, 0x7610, R247 ;  /* 0x00007610fff77816 */ /* 0x000fe400000000f7 */
[----:B-1----:R-:W-:Y:S02]  /*2ab0*/  IADD3 R76, P6, PT, R80, R196, RZ ;  /* 0x000000c4504c7210 */ /* 0x002fe40007fde0ff */
[----:B------:R-:W-:Y:S01]  /*2ac0*/  ISETP.LT.AND P2, PT, R73, UR29, P2 ;  /* 0x0000001d49007c0c */ /* 0x000fe20009741270 */
[----:B------:R-:W-:Y:S01]  /*2ad0*/  IMAD R135, R126, 0x2, R97 ;  /* 0x000000027e877824 */ /* 0x000fe200078e0261 */
[----:B------:R-:W-:Y:S01]  /*2ae0*/  LEA.HI.X.SX32 R77, R80, R199, 0x1, P6 ;  /* 0x000000c7504d7211 */ /* 0x000fe200030f0eff */
[----:B------:R-:W-:Y:S01]  /*2af0*/  IMAD.MOV.U32 R80, RZ, RZ, R78 ;  /* 0x000000ffff507224 */ /* 0x000fe200078e004e */
[----:B------:R-:W-:Y:S01]  /*2b00*/  LOP3.LUT R72, R5, 0xa, RZ, 0xfc, !PT ;  /* 0x0000000a05487812 */ /* 0x000fe200078efcff */
[----:B------:R-:W-:Y:S01]  /*2b10*/  IMAD R137, R129, R126, RZ ;  /* 0x0000007e81897224 */ /* 0x000fe200078e02ff */
[----:B------:R-:W-:Y:S01]  /*2b20*/  PLOP3.LUT P1, PT, PT, PT, UP1, 0x80, 0x8 ;  /* 0x000000000008781c */ /* 0x000fe20003f2f018 */
[----:B------:R-:W-:Y:S01]  /*2b30*/  @!P3 IMAD.MOV R80, RZ, RZ, -R80 ;  /* 0x000000ffff50b224 */ /* 0x000fe200078e0a50 */
[----:B------:R-:W-:Y:S01]  /*2b40*/  IADD3 R78, P3, PT, R79, R148, RZ ;  /* 0x000000944f4e7210 */ /* 0x000fe20007f7e0ff */
[-C--:B------:R-:W-:Y:S01]  /*2b50*/  IMAD R145, R139, R126.reuse, RZ ;  /* 0x0000007e8b917224 */ /* 0x080fe200078e02ff */
[----:B------:R-:W-:Y:S01]  /*2b60*/  PRMT R220, RZ, 0x7610, R220 ;  /* 0x00007610ffdc7816 */ /* 0x000fe200000000dc */
[----:B------:R-:W-:Y:S01]  /*2b70*/  IMAD R160, R147, R126, RZ ;  /* 0x0000007e93a07224 */ /* 0x000fe200078e02ff */
[----:B------:R-:W-:Y:S01]  /*2b80*/  LEA.HI.X.SX32 R79, R79, R159, 0x1, P3 ;  /* 0x0000009f4f4f7211 */ /* 0x000fe200018f0eff */
[----:B------:R-:W2:Y:S01]  /*2b90*/  @P0 LDG.E.U8 R249, desc[UR26][R10.64] ;  /* 0x0000001a0af90981 */ /* 0x000ea2000c1e1100 */
[----:B------:R-:W-:-:S02]  /*2ba0*/  ISETP.LT.AND P1, PT, R72, UR29, P1 ;  /* 0x0000001d48007c0c */ /* 0x000fc40008f21270 */
[----:B------:R-:W-:Y:S01]  /*2bb0*/  ISETP.GE.AND P3, PT, R58, RZ, PT ;  /* 0x000000ff3a00720c */ /* 0x000fe20003f66270 */
[----:B------:R-:W2:Y:S01]  /*2bc0*/  @P2 LDG.E.U8 R206, desc[UR26][R78.64] ;  /* 0x0000001a4ece2981 */ /* 0x000ea2000c1e1100 */
[C---:B------:R-:W-:Y:S02]  /*2bd0*/  IADD3 R82, P2, PT, R83.reuse, R148, RZ ;  /* 0x0000009453527210 */ /* 0x040fe40007f5e0ff */
[----:B------:R-:W-:Y:S01]  /*2be0*/  PRMT R218, RZ, 0x7610, R218 ;  /* 0x00007610ffda7816 */ /* 0x000fe200000000da */
[----:B------:R-:W2:Y:S01]  /*2bf0*/  @P0 LDG.E.U8 R247, desc[UR26][R12.64] ;  /* 0x0000001a0cf70981 */ /* 0x000ea2000c1e1100 */
[----:B------:R-:W-:Y:S02]  /*2c00*/  LEA.HI.X.SX32 R83, R83, R159, 0x1, P2 ;  /* 0x0000009f53537211 */ /* 0x000fe400010f0eff */
[----:B------:R-:W-:Y:S02]  /*2c10*/  PLOP3.LUT P2, PT, PT, PT, UP1, 0x80, 0x8 ;  /* 0x000000000008781c */ /* 0x000fe40003f4f018 */
[----:B------:R-:W-:Y:S01]  /*2c20*/  SEL R85, R171, R80, !P5 ;  /* 0x00000050ab557207 */ /* 0x000fe20006800000 */
[----:B------:R-:W2:Y:S01]  /*2c30*/  @P1 LDG.E.U8 R208, desc[UR26][R74.64] ;  /* 0x0000001a4ad01981 */ /* 0x000ea2000c1e1100 */
[----:B------:R-:W-:Y:S01]  /*2c40*/  ISETP.LT.AND P2, PT, R81, UR29, P2 ;  /* 0x0000001d51007c0c */ /* 0x000fe20009741270 */
[----:B------:R-:W-:Y:S01]  /*2c50*/  @!P3 IMAD.MOV R88, RZ, RZ, -R88 ;  /* 0x000000ffff58b224 */ /* 0x000fe200078e0a58 */
[----:B------:R-:W-:-:S02]  /*2c60*/  LOP3.LUT R80, R5, 0x1a, RZ, 0xfc, !PT ;  /* 0x0000001a05507812 */ /* 0x000fc400078efcff */
[----:B------:R-:W-:Y:S02]  /*2c70*/  PLOP3.LUT P1, PT, PT, PT, UP1, 0x80, 0x8 ;  /* 0x000000000008781c */ /* 0x000fe40003f2f018 */
[C---:B------:R-:W-:Y:S02]  /*2c80*/  IADD3 R86, P3, PT, R87.reuse, R148, RZ ;  /* 0x0000009457567210 */ /* 0x040fe40007f7e0ff */
[----:B------:R-:W-:Y:S02]  /*2c90*/  ISETP.LT.AND P1, PT, R80, UR29, P1 ;  /* 0x0000001d50007c0c */ /* 0x000fe40008f21270 */
[----:B------:R-:W-:Y:S02]  /*2ca0*/  LEA.HI.X.SX32 R87, R87, R159, 0x1, P3 ;  /* 0x0000009f57577211 */ /* 0x000fe400018f0eff */
[----:B------:R-:W-:-:S03]  /*2cb0*/  ISETP.GE.AND P3, PT, R63, RZ, PT ;  /* 0x000000ff3f00720c */ /* 0x000fc60003f66270 */
[----:B------:R-:W2:Y:S01]  /*2cc0*/  @P2 LDG.E.U8 R200, desc[UR26][R86.64] ;  /* 0x0000001a56c82981 */ /* 0x000ea2000c1e1100 */
[----:B------:R-:W-:Y:S02]  /*2cd0*/  IADD3 R90, P2, PT, R91, R148, RZ ;  /* 0x000000945b5a7210 */ /* 0x000fe40007f5e0ff */
[----:B------:R-:W-:Y:S02]  /*2ce0*/  SEL R93, R171, R88, !P5 ;  /* 0x00000058ab5d7207 */ /* 0x000fe40006800000 */
[----:B------:R-:W-:Y:S01]  /*2cf0*/  LEA.HI.X.SX32 R91, R91, R159, 0x1, P2 ;  /* 0x0000009f5b5b7211 */ /* 0x000fe200010f0eff */
[----:B------:R-:W2:Y:S01]  /*2d00*/  @P1 LDG.E.U8 R246, desc[UR26][R82.64] ;  /* 0x0000001a52f61981 */ /* 0x000ea2000c1e1100 */
[----:B------:R-:W-:Y:S02]  /*2d10*/  PLOP3.LUT P2, PT, PT, PT, UP1, 0x80, 0x8 ;  /* 0x000000000008781c */ /* 0x000fe40003f4f018 */
[----:B------:R-:W-:Y:S02]  /*2d20*/  LOP3.LUT R88, R5, 0x2a, RZ, 0xfc, !PT ;  /* 0x0000002a05587812 */ /* 0x000fe400078efcff */
[----:B------:R-:W-:-:S02]  /*2d30*/  PLOP3.LUT P1, PT, PT, PT, UP1, 0x80, 0x8 ;  /* 0x000000000008781c */ /* 0x000fc40003f2f018 */
[----:B------:R-:W-:Y:S01]  /*2d40*/  ISETP.LT.AND P2, PT, R89, UR29, P2 ;  /* 0x0000001d59007c0c */ /* 0x000fe20009741270 */
[----:B------:R-:W-:Y:S01]  /*2d50*/  @!P3 IMAD.MOV R96, RZ, RZ, -R96 ;  /* 0x000000ffff60b224 */ /* 0x000fe200078e0a60 */
[----:B------:R-:W-:Y:S02]  /*2d60*/  ISETP.LT.AND P1, PT, R88, UR29, P1 ;  /* 0x0000001d58007c0c */ /* 0x000fe40008f21270 */
[----:B------:R-:W-:-:S04]  /*2d70*/  IADD3 R94, P3, PT, R95, R148, RZ ;  /* 0x000000945f5e7210 */ /* 0x000fc80007f7e0ff */
[----:B------:R-:W-:Y:S02]  /*2d80*/  LEA.HI.X.SX32 R95, R95, R159, 0x1, P3 ;  /* 0x0000009f5f5f7211 */ /* 0x000fe400018f0eff */
[----:B------:R-:W-:-:S03]  /*2d90*/  ISETP.GE.AND P3, PT, R3, RZ, PT ;  /* 0x000000ff0300720c */ /* 0x000fc60003f66270 */
[----:B------:R-:W2:Y:S01]  /*2da0*/  @P2 LDG.E.U8 R250, desc[UR26][R94.64] ;  /* 0x0000001a5efa2981 */ /* 0x000ea2000c1e1100 */
[----:B------:R-:W-:Y:S02]  /*2db0*/  IADD3 R98, P2, PT, R135, R148, RZ ;  /* 0x0000009487627210 */ /* 0x000fe40007f5e0ff */
[----:B------:R-:W-:Y:S01]  /*2dc0*/  SEL R101, R171, R96, !P5 ;  /* 0x00000060ab657207 */ /* 0x000fe20006800000 */
[----:B------:R-:W2:Y:S01]  /*2dd0*/  @P1 LDG.E.U8 R252, desc[UR26][R90.64] ;  /* 0x0000001a5afc1981 */ /* 0x000ea2000c1e1100 */
[----:B------:R-:W-:Y:S02]  /*2de0*/  LOP3.LUT R96, R5, 0x3a, RZ, 0xfc, !PT ;  /* 0x0000003a05607812 */ /* 0x000fe400078efcff */
[----:B------:R-:W-:Y:S02]  /*2df0*/  PLOP3.LUT P1, PT, PT, PT, UP1, 0x80, 0x8 ;  /* 0x000000000008781c */ /* 0x000fe40003f2f018 */
[----:B------:R-:W-:Y:S02]  /*2e00*/  LEA.HI.X.SX32 R99, R135, R159, 0x1, P2 ;  /* 0x0000009f87637211 */ /* 0x000fe400010f0eff */
[----:B------:R-:W-:-:S02]  /*2e10*/  LOP3.LUT R97, R5, 0x4, RZ, 0xfc, !PT ;  /* 0x0000000405617812 */ /* 0x000fc400078efcff */
[----:B------:R-:W-:Y:S02]  /*2e20*/  PLOP3.LUT P2, PT, PT, PT, UP1, 0x80, 0x8 ;  /* 0x000000000008781c */ /* 0x000fe40003f4f018 */
[----:B------:R-:W-:Y:S02]  /*2e30*/  ISETP.LT.AND P1, PT, R96, UR29, P1 ;  /* 0x0000001d60007c0c */ /* 0x000fe40008f21270 */
[----:B------:R-:W-:Y:S01]  /*2e40*/  ISETP.LT.AND P2, PT, R97, UR29, P2 ;  /* 0x0000001d61007c0c */ /* 0x000fe20009741270 */
[----:B------:R-:W-:Y:S01]  /*2e50*/  @!P3 IMAD.MOV R104, RZ, RZ, -R104 ;  /* 0x000000ffff68b224 */ /* 0x000fe200078e0a68 */
[----:B------:R-:W-:-:S04]  /*2e60*/  IADD3 R102, P3, PT, R103, R148, RZ ;  /* 0x0000009467667210 */ /* 0x000fc80007f7e0ff */
[----:B------:R-:W-:Y:S02]  /*2e70*/  LEA.HI.X.SX32 R103, R103, R159, 0x1, P3 ;  /* 0x0000009f67677211 */ /* 0x000fe400018f0eff */
[----:B------:R-:W-:Y:S02]  /*2e80*/  SEL R109, R171, R104, !P5 ;  /* 0x00000068ab6d7207 */ /* 0x000fe40006800000 */
[----:B------:R-:W-:Y:S01]  /*2e90*/  ISETP.GE.AND P3, PT, R39, RZ, PT ;  /* 0x000000ff2700720c */ /* 0x000fe20003f66270 */
[----:B------:R-:W2:Y:S01]  /*2ea0*/  @P1 LDG.E.U8 R248, desc[UR26][R98.64] ;  /* 0x0000001a62f81981 */ /* 0x000ea2000c1e1100 */
[----:B------:R-:W-:Y:S02]  /*2eb0*/  LOP3.LUT R104, R5, 0xc, RZ, 0xfc, !PT ;  /* 0x0000000c05687812 */ /* 0x000fe400078efcff */
[----:B------:R-:W-:Y:S01]  /*2ec0*/  PLOP3.LUT P1, PT, PT, PT, UP1, 0x80, 0x8 ;  /* 0x000000000008781c */ /* 0x000fe20003f2f018 */
[----:B------:R-:W2:Y:S01]  /*2ed0*/  @P2 LDG.E.U8 R201, desc[UR26][R102.64] ;  /* 0x0000001a66c92981 */ /* 0x000ea2000c1e1100 */
[----:B------:R-:W-:Y:S01]  /*2ee0*/  IADD3 R106, P2, PT, R107, R148, RZ ;  /* 0x000000946b6a7210 */ /* 0x000fe20007f5e0ff */
[----:B------:R-:W-:Y:S01]  /*2ef0*/  IMAD R85, R85, UR8, RZ ;  /* 0x0000000855557c24 */ /* 0x000fe2000f8e02ff */
[----:B------:R-:W-:-:S02]  /*2f00*/  ISETP.LT.AND P1, PT, R104, UR29, P1 ;  /* 0x0000001d68007c0c */ /* 0x000fc40008f21270 */
[----:B------:R-:W-:Y:S01]  /*2f10*/  LEA.HI.X.SX32 R107, R107, R159, 0x1, P2 ;  /* 0x0000009f6b6b7211 */ /* 0x000fe200010f0eff */
[----:B------:R-:W-:Y:S01]  /*2f20*/  IMAD R93, R93, UR8, RZ ;  /* 0x000000085d5d7c24 */ /* 0x000fe2000f8e02ff */
[----:B------:R-:W-:Y:S02]  /*2f30*/  PLOP3.LUT P2, PT, PT, PT, UP1, 0x80, 0x8 ;  /* 0x000000000008781c */ /* 0x000fe40003f4f018 */
[-C--:B------:R-:W-:Y:S01]  /*2f40*/  IADD3 R84, P6, PT, R85, R196.reuse, RZ ;  /* 0x000000c455547210 */ /* 0x080fe20007fde0ff */
[----:B------:R-:W-:Y:S01]  /*2f50*/  @!P3 IMAD.MOV R112, RZ, RZ, -R112 ;  /* 0x000000ffff70b224 */ /* 0x000fe200078e0a70 */
[----:B------:R-:W-:Y:S01]  /*2f60*/  ISETP.LT.AND P2, PT, R105, UR29, P2 ;  /* 0x0000001d69007c0c */ /* 0x000fe20009741270 */
[----:B------:R-:W-:Y:S01]  /*2f70*/  IMAD R101, R101, UR8, RZ ;  /* 0x0000000865657c24 */ /* 0x000fe2000f8e02ff */
[----:B------:R-:W-:Y:S02]  /*2f80*/  LEA.HI.X.SX32 R85, R85, R199, 0x1, P6 ;  /* 0x000000c755557211 */ /* 0x000fe400030f0eff */
[----:B------:R-:W-:Y:S01]  /*2f90*/  IADD3 R92, P6, PT, R93, R196, RZ ;  /* 0x000000c45d5c7210 */ /* 0x000fe20007fde0ff */
[----:B------:R-:W2:Y:S01]  /*2fa0*/  @P1 LDG.E.U8 R232, desc[UR26][R106.64] ;  /* 0x0000001a6ae81981 */ /* 0x000ea2000c1e1100 */
[----:B------:R-:W-:-:S02]  /*2fb0*/  IADD3 R110, P3, PT, R111, R148, RZ ;  /* 0x000000946f6e7210 */ /* 0x000fc40007f7e0ff */
[----:B------:R-:W-:Y:S01]  /*2fc0*/  SEL R115, R171, R112, !P5 ;  /* 0x00000070ab737207 */ /* 0x000fe20006800000 */
[----:B------:R-:W-:Y:S01]  /*2fd0*/  IMAD R109, R109, UR8, RZ ;  /* 0x000000086d6d7c24 */ /* 0x000fe2000f8e02ff */
[----:B------:R-:W-:Y:S02]  /*2fe0*/  LEA.HI.X.SX32 R93, R93, R199, 0x1, P6 ;  /* 0x000000c75d5d7211 */ /* 0x000fe400030f0eff */
[----:B------:R-:W-:Y:S02]  /*2ff0*/  LOP3.LUT R112, R5, 0x1c, RZ, 0xfc, !PT ;  /* 0x0000001c05707812 */ /* 0x000fe400078efcff */
[----:B------:R-:W-:Y:S02]  /*3000*/  PLOP3.LUT P1, PT, PT, PT, UP1, 0x80, 0x8 ;  /* 0x000000000008781c */ /* 0x000fe40003f2f018 */
[----:B------:R-:W-:Y:S02]  /*3010*/  IADD3 R100, P6, PT, R101, R196, RZ ;  /* 0x000000c465647210 */ /* 0x000fe40007fde0ff */
[----:B------:R-:W-:-:S02]  /*3020*/  LEA.HI.X.SX32 R111, R111, R159, 0x1, P3 ;  /* 0x0000009f6f6f7211 */ /* 0x000fc400018f0eff */
[----:B------:R-:W-:Y:S01]  /*3030*/  ISETP.LT.AND P1, PT, R112, UR29, P1 ;  /* 0x0000001d70007c0c */ /* 0x000fe20008f21270 */
[----:B------:R-:W-:Y:S01]  /*3040*/  IMAD R115, R115, UR8, RZ ;  /* 0x0000000873737c24 */ /* 0x000fe2000f8e02ff */
[-C--:B------:R-:W-:Y:S01]  /*3050*/  LEA.HI.X.SX32 R101, R101, R199.reuse, 0x1, P6 ;  /* 0x000000c765657211 */ /* 0x080fe200030f0eff */
[----:B------:R-:W2:Y:S01]  /*3060*/  @P2 LDG.E.U8 R234, desc[UR26][R110.64] ;  /* 0x0000001a6eea2981 */ /* 0x000ea2000c1e1100 */
[----:B------:R-:W-:Y:S02]  /*3070*/  IADD3 R108, P6, PT, R109, R196, RZ ;  /* 0x000000c46d6c7210 */ /* 0x000fe40007fde0ff */
[----:B------:R-:W-:Y:S02]  /*3080*/  IADD3 R116, P2, PT, R119, R148, RZ ;  /* 0x0000009477747210 */ /* 0x000fe40007f5e0ff */
[----:B------:R-:W-:Y:S02]  /*3090*/  PLOP3.LUT P3, PT, PT, PT, UP1, 0x80, 0x8 ;  /* 0x000000000008781c */ /* 0x000fe40003f6f018 */
[----:B------:R-:W-:-:S02]  /*30a0*/  LEA.HI.X.SX32 R109, R109, R199, 0x1, P6 ;  /* 0x000000c76d6d7211 */ /* 0x000fc400030f0eff */
[----:B------:R-:W-:Y:S02]  /*30b0*/  IADD3 R114, P6, PT, R115, R196, RZ ;  /* 0x000000c473727210 */ /* 0x000fe40007fde0ff */
[----:B------:R-:W-:Y:S02]  /*30c0*/  LEA.HI.X.SX32 R119, R119, R159, 0x1, P2 ;  /* 0x0000009f77777211 */ /* 0x000fe400010f0eff */
[----:B------:R-:W-:Y:S02]  /*30d0*/  ISETP.LT.AND P3, PT, R113, UR29, P3 ;  /* 0x0000001d71007c0c */ /* 0x000fe40009f61270 */
[----:B------:R-:W-:Y:S02]  /*30e0*/  LEA.HI.X.SX32 R115, R115, R199, 0x1, P6 ;  /* 0x000000c773737211 */ /* 0x000fe400030f0eff */
[----:B------:R-:W-:Y:S01]  /*30f0*/  PLOP3.LUT P2, PT, PT, PT, UP1, 0x80, 0x8 ;  /* 0x000000000008781c */ /* 0x000fe20003f4f018 */
[----:B------:R-:W-:Y:S01]  /*3100*/  @P1 IMAD.MOV.U32 R124, RZ, RZ, R116 ;  /* 0x000000ffff7c1224 */ /* 0x000fe200078e0074 */
[----:B------:R-:W-:Y:S01]  /*3110*/  IADD3 R118, P6, PT, R121, R148, RZ ;  /* 0x0000009479767210 */ /* 0x000fe20007fde0ff */
[----:B------:R-:W-:Y:S01]  /*3120*/  @P1 IMAD.MOV.U32 R125, RZ, RZ, R119 ;  /* 0x000000ffff7d1224 */ /* 0x000fe200078e0077 */
[----:B------:R-:W-:-:S02]  /*3130*/  ISETP.LT.AND P2, PT, R117, UR29, P2 ;  /* 0x0000001d75007c0c */ /* 0x000fc40009741270 */
[-C--:B------:R-:W-:Y:S02]  /*3140*/  LEA.HI.X.SX32 R121, R121, R159.reuse, 0x1, P6 ;  /* 0x0000009f79797211 */ /* 0x080fe400030f0eff */
[----:B------:R1:W2:Y:S01]  /*3150*/  @P1 LDG.E.U8 R236, desc[UR26][R124.64] ;  /* 0x0000001a7cec1981 */ /* 0x0002a2000c1e1100 */
[C---:B------:R-:W-:Y:S01]  /*3160*/  IADD3 R120, P1, PT, R123.reuse, R148, RZ ;  /* 0x000000947b787210 */ /* 0x040fe20007f3e0ff */
[----:B------:R-:W-:Y:S02]  /*3170*/  @P3 IMAD.MOV.U32 R132, RZ, RZ, R118 ;  /* 0x000000ffff843224 */ /* 0x000fe400078e0076 */
[----:B------:R-:W-:Y:S01]  /*3180*/  @P3 IMAD.MOV.U32 R133, RZ, RZ, R121 ;  /* 0x000000ffff853224 */ /* 0x000fe200078e0079 */
[----:B------:R-:W-:Y:S02]  /*3190*/  PLOP3.LUT P6, PT, PT, PT, UP1, 0x80, 0x8 ;  /* 0x000000000008781c */ /* 0x000fe40003fcf018 */
[----:B------:R-:W-:Y:S02]  /*31a0*/  LEA.HI.X.SX32 R123, R123, R159, 0x1, P1 ;  /* 0x0000009f7b7b7211 */ /* 0x000fe400008f0eff */
[----:B------:R0:W2:Y:S01]  /*31b0*/  @P3 LDG.E.U8 R238, desc[UR26][R132.64] ;  /* 0x0000001a84ee3981 */ /* 0x0000a2000c1e1100 */
[----:B------:R-:W-:-:S02]  /*31c0*/  ISETP.LT.AND P3, PT, R122, UR29, P6 ;  /* 0x0000001d7a007c0c */ /* 0x000fc4000b761270 */
[----:B-1----:R-:W-:Y:S01]  /*31d0*/  LOP3.LUT R125, R5, 0x3c, RZ, 0xfc, !PT ;  /* 0x0000003c057d7812 */ /* 0x002fe200078efcff */
[----:B0-----:R-:W-:Y:S02]  /*31e0*/  @P2 IMAD.MOV.U32 R132, RZ, RZ, R120 ;  /* 0x000000ffff842224 */ /* 0x001fe400078e0078 */
[----:B------:R-:W-:Y:S01]  /*31f0*/  @P2 IMAD.MOV.U32 R133, RZ, RZ, R123 ;  /* 0x000000ffff852224 */ /* 0x000fe200078e007b */
[----:B------:R-:W-:-:S04]  /*3200*/  PLOP3.LUT P1, PT, PT, PT, UP1, 0x80, 0x8 ;  /* 0x000000000008781c */ /* 0x000fc80003f2f018 */
[----:B------:R0:W2:Y:S01]  /*3210*/  @P2 LDG.E.U8 R240, desc[UR26][R132.64] ;  /* 0x0000001a84f02981 */ /* 0x0000a2000c1e1100 */
[----:B------:R-:W-:Y:S02]  /*3220*/  IADD3 R124, P2, PT, R131, R148, RZ ;  /* 0x00000094837c7210 */ /* 0x000fe40007f5e0ff */
[----:B------:R-:W-:Y:S02]  /*3230*/  ISETP.LT.AND P1, PT, R125, UR29, P1 ;  /* 0x0000001d7d007c0c */ /* 0x000fe40008f21270 */
[----:B------:R-:W-:Y:S01]  /*3240*/  LEA.HI.X.SX32 R131, R131, R159, 0x1, P2 ;  /* 0x0000009f83837211 */ /* 0x000fe200010f0eff */
[----:B------:R-:W-:Y:S01]  /*3250*/  @P3 IMAD.MOV.U32 R130, RZ, RZ, R124 ;  /* 0x000000ffff823224 */ /* 0x000fe200078e007c */
[----:B------:R-:W-:Y:S01]  /*3260*/  PLOP3.LUT P2, PT, PT, PT, UP1, 0x80, 0x8 ;  /* 0x000000000008781c */ /* 0x000fe20003f4f018 */
[----:B------:R-:W-:-:S03]  /*3270*/  IMAD R135, R126, 0x2, R135 ;  /* 0x000000027e877824 */ /* 0x000fc600078e0287 */
[----:B------:R-:W-:Y:S01]  /*3280*/  ISETP.LT.AND P2, PT, R129, UR29, P2 ;  /* 0x0000001d81007c0c */ /* 0x000fe20009741270 */
[----:B------:R1:W2:Y:S01]  /*3290*/  @P3 LDG.E.U8 R242, desc[UR26][R130.64] ;  /* 0x0000001a82f23981 */ /* 0x0002a2000c1e1100 */
[-C--:B------:R-:W-:Y:S02]  /*32a0*/  IADD3 R128, P3, PT, R135, R148.reuse, RZ ;  /* 0x0000009487807210 */ /* 0x080fe40007f7e0ff */
[----:B------:R-:W-:Y:S02]  /*32b0*/  ISETP.GE.AND P6, PT, R43, RZ, PT ;  /* 0x000000ff2b00720c */ /* 0x000fe40003fc6270 */
[----:B0-----:R-:W-:Y:S01]  /*32c0*/  LEA.HI.X.SX32 R133, R135, R159, 0x1, P3 ;  /* 0x0000009f87857211 */ /* 0x001fe200018f0eff */
[----:B------:R-:W-:Y:S01]  /*32d0*/  @P1 IMAD.MOV.U32 R132, RZ, RZ, R128 ;  /* 0x000000ffff841224 */ /* 0x000fe200078e0080 */
[----:B-1----:R-:W-:-:S04]  /*32e0*/  IADD3 R130, P3, PT, R137, R148, RZ ;  /* 0x0000009489827210 */ /* 0x002fc80007f7e0ff */
[----:B------:R0:W2:Y:S01]  /*32f0*/  @P1 LDG.E.U8 R244, desc[UR26][R132.64] ;  /* 0x0000001a84f41981 */ /* 0x0000a2000c1e1100 */
[----:B------:R-:W-:Y:S02]  /*3300*/  LEA.HI R135, R0, 0x1e, RZ, 0x1a ;  /* 0x0000001e00877811 */ /* 0x000fe400078fd0ff */
[----:B------:R-:W-:Y:S01]  /*3310*/  LEA.HI.X.SX32 R137, R137, R159, 0x1, P3 ;  /* 0x0000009f89897211 */ /* 0x000fe200018f0eff */
[----:B------:R-:W-:Y:S01]  /*3320*/  @P2 IMAD.MOV.U32 R136, RZ, RZ, R130 ;  /* 0x000000ffff882224 */ /* 0x000fe200078e0082 */
[----:B------:R-:W-:Y:S01]  /*3330*/  PLOP3.LUT P1, PT, PT, PT, UP1, 0x80, 0x8 ;  /* 0x000000000008781c */ /* 0x000fe20003f2f018 */
[----:B------:R-:W-:-:S03]  /*3340*/  @!P6 IMAD.MOV R134, RZ, RZ, -R134 ;  /* 0x000000ffff86e224 */ /* 0x000fc600078e0a86 */
[----:B------:R1:W2:Y:S01]  /*3350*/  @P2 LDG.E.U8 R204, desc[UR26][R136.64] ;  /* 0x0000001a88cc2981 */ /* 0x0002a2000c1e1100 */
[C---:B------:R-:W-:Y:S01]  /*3360*/  ISETP.LT.AND P2, PT, R135.reuse, UR29, P1 ;  /* 0x0000001d87007c0c */ /* 0x040fe20008f41270 */
[----:B------:R-:W-:Y:S01]  /*3370*/  IMAD R143, R135, R126, RZ ;  /* 0x0000007e878f7224 */ /* 0x000fe200078e02ff */
[----:B------:R-:W-:-:S04]  /*3380*/  SEL R141, R171, R134, !P5 ;  /* 0x00000086ab8d7207 */ /* 0x000fc80006800000 */
[C---:B------:R-:W-:Y:S02]  /*3390*/  IADD3 R134, P3, PT, R143.reuse, R148, RZ ;  /* 0x000000948f867210 */ /* 0x040fe40007f7e0ff */
[----:B------:R-:W-:Y:S02]  /*33a0*/  PLOP3.LUT P1, PT, PT, PT, UP1, 0x80, 0x8 ;  /* 0x000000000008781c */ /* 0x000fe40003f2f018 */
[----:B------:R-:W-:Y:S02]  /*33b0*/  LEA.HI.X.SX32 R143, R143, R159, 0x1, P3 ;  /* 0x0000009f8f8f7211 */ /* 0x000fe400018f0eff */
[----:B------:R-:W-:Y:S01]  /*33c0*/  ISETP.GE.AND P3, PT, R47, RZ, PT ;  /* 0x000000ff2f00720c */ /* 0x000fe20003f66270 */
[----:B------:R-:W-:Y:S02]  /*33d0*/  @P2 IMAD.MOV.U32 R142, RZ, RZ, R134 ;  /* 0x000000ffff8e2224 */ /* 0x000fe400078e0086 */
[----:B------:R-:W-:Y:S01]  /*33e0*/  IMAD R141, R141, UR8, RZ ;  /* 0x000000088d8d7c24 */ /* 0x000fe2000f8e02ff */
[----:B------:R-:W-:-:S02]  /*33f0*/  ISETP.LT.AND P1, PT, R139, UR29, P1 ;  /* 0x0000001d8b007c0c */ /* 0x000fc40008f21270 */
[----:B------:R-:W2:Y:S01]  /*3400*/  @P2 LDG.E.U8 R230, desc[UR26][R142.64] ;  /* 0x0000001a8ee62981 */ /* 0x000ea2000c1e1100 */
[----:B------:R-:W-:Y:S02]  /*3410*/  ISETP.GE.AND P2, PT, R36, RZ, PT ;  /* 0x000000ff2400720c */ /* 0x000fe40003f46270 */
[----:B0-----:R-:W-:-:S04]  /*3420*/  IADD3 R132, P6, PT, R141, R196, RZ ;  /* 0x000000c48d847210 */ /* 0x001fc80007fde0ff */
[----:B------:R-:W-:Y:S01]  /*3430*/  LEA.HI.X.SX32 R141, R141, R199, 0x1, P6 ;  /* 0x000000c78d8d7211 */ /* 0x000fe200030f0eff */
[----:B------:R-:W-:Y:S01]  /*3440*/  @!P3 IMAD.MOV R138, RZ, RZ, -R138 ;  /* 0x000000ffff8ab224 */ /* 0x000fe200078e0a8a */
[----:B-1----:R-:W-:-:S04]  /*3450*/  IADD3 R136, P6, PT, R145, R148, RZ ;  /* 0x0000009491887210 */ /* 0x002fc80007fde0ff */
[-C--:B------:R-:W-:Y:S01]  /*3460*/  LEA.HI.X.SX32 R145, R145, R159.reuse, 0x1, P6 ;  /* 0x0000009f91917211 */ /* 0x080fe200030f0eff */
[----:B------:R-:W-:Y:S01]  /*3470*/  @P1 IMAD.MOV.U32 R144, RZ, RZ, R136 ;  /* 0x000000ffff901224 */ /* 0x000fe200078e0088 */
[----:B------:R-:W-:Y:S01]  /*3480*/  SEL R153, R171, R138, !P5 ;  /* 0x0000008aab997207 */ /* 0x000fe20006800000 */
[----:B------:R-:W-:Y:S01]  /*3490*/  @!P2 IMAD.MOV R176, RZ, RZ, -R176 ;  /* 0x000000ffffb0a224 */ /* 0x000fe200078e0ab0 */
[----:B------:R-:W-:Y:S02]  /*34a0*/  IADD3 R138, P2, PT, R149, R148, RZ ;  /* 0x00000094958a7210 */ /* 0x000fe40007f5e0ff */
[----:B------:R0:W2:Y:S01]  /*34b0*/  @P1 LDG.E.U8 R228, desc[UR26][R144.64] ;  /* 0x0000001a90e41981 */ /* 0x0000a2000c1e1100 */
[----:B------:R-:W-:Y:S02]  /*34c0*/  ISETP.GE.AND P3, PT, R37, RZ, PT ;  /* 0x000000ff2500720c */ /* 0x000fe40003f66270 */
[----:B------:R-:W-:Y:S02]  /*34d0*/  LEA.HI.X.SX32 R149, R149, R159, 0x1, P2 ;  /* 0x0000009f95957211 */ /* 0x000fe400010f0eff */
[----:B------:R-:W-:-:S02]  /*34e0*/  ISETP.GE.AND P1, PT, R40, RZ, PT ;  /* 0x000000ff2800720c */ /* 0x000fc40003f26270 */
[----:B0-----:R-:W-:Y:S01]  /*34f0*/  IADD3 R144, P2, PT, R155, R148, RZ ;  /* 0x000000949b907210 */ /* 0x001fe20007f5e0ff */
[----:B------:R-:W-:-:S03]  /*3500*/  @P0 IMAD.MOV.U32 R140, RZ, RZ, R132 ;  /* 0x000000ffff8c0224 */ /* 0x000fc600078e0084 */
[----:B------:R-:W-:Y:S02]  /*3510*/  LEA.HI.X.SX32 R155, R155, R159, 0x1, P2 ;  /* 0x0000009f9b9b7211 */ /* 0x000fe400010f0eff */
[----:B------:R-:W-:Y:S01]  /*3520*/  ISETP.GE.AND P2, PT, R51, RZ, PT ;  /* 0x000000ff3300720c */ /* 0x000fe20003f46270 */
[----:B------:R-:W-:Y:S01]  /*3530*/  IMAD R153, R153, UR8, RZ ;  /* 0x0000000899997c24 */ /* 0x000fe2000f8e02ff */
[----:B------:R0:W2:Y:S01]  /*3540*/  @P0 LDG.E.U8 R231, desc[UR26][R140.64] ;  /* 0x0000001a8ce70981 */ /* 0x0000a2000c1e1100 */
[----:B------:R-:W-:-:S03]  /*3550*/  @!P3 IMAD.MOV R178, RZ, RZ, -R178 ;  /* 0x000000ffffb2b224 */ /* 0x000fc600078e0ab2 */
[----:B------:R-:W-:Y:S01]  /*3560*/  IADD3 R142, P3, PT, R153, R196, RZ ;  /* 0x000000c4998e7210 */ /* 0x000fe20007f7e0ff */
[----:B------:R-:W-:Y:S01]  /*3570*/  @!P1 IMAD.MOV R180, RZ, RZ, -R180 ;  /* 0x000000ffffb49224 */ /* 0x000fe200078e0ab4 */
[----:B0-----:R-:W-:-:S05]  /*3580*/  IADD3 R140, P6, PT, R151, R148, RZ ;  /* 0x00000094978c7210 */ /* 0x001fca0007fde0ff */
[----:B------:R-:W-:Y:S01]  /*3590*/  @!P2 IMAD.MOV R154, RZ, RZ, -R154 ;  /* 0x000000ffff9aa224 */ /* 0x000fe200078e0a9a */
[----:B------:R-:W-:Y:S02]  /*35a0*/  LEA.HI.X.SX32 R153, R153, R199, 0x1, P3 ;  /* 0x000000c799997211 */ /* 0x000fe400018f0eff */
[-C--:B------:R-:W-:Y:S02]  /*35b0*/  LEA.HI.X.SX32 R151, R151, R159.reuse, 0x1, P6 ;  /* 0x0000009f97977211 */ /* 0x080fe400030f0eff */
[----:B------:R-:W-:Y:S02]  /*35c0*/  IADD3 R146, P6, PT, R157, R148, RZ ;  /* 0x000000949d927210 */ /* 0x000fe40007fde0ff */
[----:B------:R-:W-:Y:S02]  /*35d0*/  ISETP.GE.AND P3, PT, R55, RZ, PT ;  /* 0x000000ff3700720c */ /* 0x000fe40003f66270 */
[----:B------:R-:W-:Y:S02]  /*35e0*/  ISETP.GE.AND P1, PT, R41, RZ, PT ;  /* 0x000000ff2900720c */ /* 0x000fe40003f26270 */
[----:B------:R-:W-:-:S02]  /*35f0*/  LEA.HI.X.SX32 R157, R157, R159, 0x1, P6 ;  /* 0x0000009f9d9d7211 */ /* 0x000fc400030f0eff */
[C---:B------:R-:W-:Y:S02]  /*3600*/  IADD3 R148, P6, PT, R160.reuse, R148, RZ ;  /* 0x00000094a0947210 */ /* 0x040fe40007fde0ff */
[----:B------:R-:W-:Y:S01]  /*3610*/  SEL R161, R171, R154, !P5 ;  /* 0x0000009aaba17207 */ /* 0x000fe20006800000 */
[----:B------:R-:W-:Y:S01]  /*3620*/  @P0 IMAD.MOV.U32 R152, RZ, RZ, R142 ;  /* 0x000000ffff980224 */ /* 0x000fe200078e008e */
[----:B------:R-:W-:Y:S01]  /*3630*/  LEA.HI.X.SX32 R159, R160, R159, 0x1, P6 ;  /* 0x0000009fa09f7211 */ /* 0x000fe200030f0eff */
[----:B------:R-:W-:Y:S02]  /*3640*/  IMAD.MOV.U32 R160, RZ, RZ, R150 ;  /* 0x000000ffffa07224 */ /* 0x000fe400078e0096 */
[----:B------:R-:W-:Y:S01]  /*3650*/  IMAD R161, R161, UR8, RZ ;  /* 0x00000008a1a17c24 */ /* 0x000fe2000f8e02ff */
[----:B------:R-:W-:Y:S01]  /*3660*/  ISETP.GE.AND P2, PT, R45, RZ, PT ;  /* 0x000000ff2d00720c */ /* 0x000fe20003f46270 */
[----:B------:R0:W4:Y:S01]  /*3670*/  @P0 LDG.E.U8 R229, desc[UR26][R152.64] ;  /* 0x0000001a98e50981 */ /* 0x000122000c1e1100 */
[----:B------:R-:W-:-:S02]  /*3680*/  @!P3 IMAD.MOV R160, RZ, RZ, -R160 ;  /* 0x000000ffffa0b224 */ /* 0x000fc400078e0aa0 */
[----:B------:R-:W-:Y:S01]  /*3690*/  @!P1 IMAD.MOV R182, RZ, RZ, -R182 ;  /* 0x000000ffffb69224 */ /* 0x000fe200078e0ab6 */
[----:B------:R-:W-:Y:S02]  /*36a0*/  PLOP3.LUT P1, PT, PT, PT, UP1, 0x80, 0x8 ;  /* 0x000000000008781c */ /* 0x000fe40003f2f018 */
[----:B0-----:R-:W-:Y:S02]  /*36b0*/  IADD3 R152, P3, PT, R161, R196, RZ ;  /* 0x000000c4a1987210 */ /* 0x001fe40007f7e0ff */
[----:B------:R-:W-:Y:S02]  /*36c0*/  ISETP.LT.AND P1, PT, R147, UR29, P1 ;  /* 0x0000001d93007c0c */ /* 0x000fe40008f21270 */
[----:B------:R-:W-:Y:S02]  /*36d0*/  LEA.HI.X.SX32 R161, R161, R199, 0x1, P3 ;  /* 0x000000c7a1a17211 */ /* 0x000fe400018f0eff */
[----:B------:R-:W-:Y:S02]  /*36e0*/  ISETP.GE.AND P6, PT, R44, RZ, PT ;  /* 0x000000ff2c00720c */ /* 0x000fe40003fc6270 */
[----:B------:R-:W-:Y:S01]  /*36f0*/  ISETP.GE.AND P3, PT, R59, RZ, PT ;  /* 0x000000ff3b00720c */ /* 0x000fe20003f66270 */
[----:B------:R-:W-:Y:S01]  /*3700*/  @!P2 IMAD.MOV R186, RZ, RZ, -R186 ;  /* 0x000000ffffbaa224 */ /* 0x000fe200078e0aba */
[----:B------:R-:W-:-:S02]  /*3710*/  SEL R163, R171, R160, !P5 ;  /* 0x000000a0aba37207 */ /* 0x000fc40006800000 */
[----:B------:R-:W-:Y:S02]  /*3720*/  LOP3.LUT R150, R5, 0x6, RZ, 0xfc, !PT ;  /* 0x0000000605967812 */ /* 0x000fe400078efcff */
[----:B------:R-:W-:Y:S01]  /*3730*/  PLOP3.LUT P2, PT, PT, PT, UP1, 0x80, 0x8 ;  /* 0x000000000008781c */ /* 0x000fe20003f4f018 */
[----:B------:R-:W-:-:S03]  /*3740*/  IMAD R163, R163, UR8, RZ ;  /* 0x00000008a3a37c24 */ /* 0x000fc6000f8e02ff */
[----:B------:R-:W-:Y:S01]  /*3750*/  ISETP.LT.AND P2, PT, R150, UR29, P2 ;  /* 0x0000001d96007c0c */ /* 0x000fe20009741270 */
[----:B------:R-:W-:Y:S02]  /*3760*/  @P1 IMAD.MOV.U32 R158, RZ, RZ, R148 ;  /* 0x000000ffff9e1224 */ /* 0x000fe400078e0094 */
[----:B------:R-:W-:Y:S01]  /*3770*/  @!P6 IMAD.MOV R184, RZ, RZ, -R184 ;  /* 0x000000ffffb8e224 */ /* 0x000fe200078e0ab8 */
[----:B------:R-:W-:Y:S01]  /*3780*/  IADD3 R154, P6, PT, R163, R196, RZ ;  /* 0x000000c4a39a7210 */ /* 0x000fe20007fde0ff */
[----:B------:R-:W-:Y:S01]  /*3790*/  @!P3 IMAD.MOV R190, RZ, RZ, -R190 ;  /* 0x000000ffffbeb224 */ /* 0x000fe200078e0abe */
[----:B------:R-:W-:Y:S01]  /*37a0*/  ISETP.GE.AND P3, PT, R49, RZ, PT ;  /* 0x000000ff3100720c */ /* 0x000fe20003f66270 */
[----:B------:R-:W-:Y:S01]  /*37b0*/  @P0 IMAD.MOV.U32 R160, RZ, RZ, R152 ;  /* 0x000000ffffa00224 */ /* 0x000fe200078e0098 */
[----:B------:R-:W5:Y:S01]  /*37c0*/  @P1 LDG.E.U8 R226, desc[UR26][R158.64] ;  /* 0x0000001a9ee21981 */ /* 0x000f62000c1e1100 */
[----:B------:R-:W-:Y:S02]  /*37d0*/  LEA.HI.X.SX32 R163, R163, R199, 0x1, P6 ;  /* 0x000000c7a3a37211 */ /* 0x000fe400030f0eff */
[----:B------:R-:W-:Y:S01]  /*37e0*/  ISETP.GE.AND P1, PT, R52, RZ, PT ;  /* 0x000000ff3400720c */ /* 0x000fe20003f26270 */
[----:B------:R0:W5:Y:S01]  /*37f0*/  @P0 LDG.E.U8 R227, desc[UR26][R160.64] ;  /* 0x0000001aa0e30981 */ /* 0x000162000c1e1100 */
[----:B------:R-:W-:Y:S01]  /*3800*/  ISETP.GE.AND P6, PT, R48, RZ, PT ;  /* 0x000000ff3000720c */ /* 0x000fe20003fc6270 */
[----:B------:R-:W-:-:S02]  /*3810*/  @P2 IMAD.MOV.U32 R164, RZ, RZ, R138 ;  /* 0x000000ffffa42224 */ /* 0x000fc400078e008a */
[----:B------:R-:W-:-:S03]  /*3820*/  @P2 IMAD.MOV.U32 R165, RZ, RZ, R149 ;  /* 0x000000ffffa52224 */ /* 0x000fc600078e0095 */
[----:B------:R-:W-:Y:S01]  /*3830*/  @!P3 IMAD.MOV R175, RZ, RZ, -R175 ;  /* 0x000000ffffafb224 */ /* 0x000fe200078e0aaf */
[----:B0-----:R-:W-:Y:S01]  /*3840*/  SEL R160, R171, R190, !P5 ;  /* 0x000000beaba07207 */ /* 0x001fe20006800000 */
[----:B------:R-:W-:Y:S01]  /*3850*/  IMAD.MOV.U32 R190, RZ, RZ, R156 ;  /* 0x000000ffffbe7224 */ /* 0x000fe200078e009c */
[----:B------:R0:W5:Y:S01]  /*3860*/  @P2 LDG.E.U8 R224, desc[UR26][R164.64] ;  /* 0x0000001aa4e02981 */ /* 0x000162000c1e1100 */
[----:B------:R-:W-:Y:S02]  /*3870*/  LOP3.LUT R156, R5, 0x16, RZ, 0xfc, !PT ;  /* 0x00000016059c7812 */ /* 0x000fe400078efcff */
[----:B------:R-:W-:Y:S01]  /*3880*/  IMAD R160, R160, UR8, RZ ;  /* 0x00000008a0a07c24 */ /* 0x000fe2000f8e02ff */
[----:B------:R-:W-:Y:S02]  /*3890*/  PLOP3.LUT P3, PT, PT, PT, UP1, 0x80, 0x8 ;  /* 0x000000000008781c */ /* 0x000fe40003f6f018 */
[----:B------:R-:W-:Y:S01]  /*38a0*/  ISETP.GE.AND P2, PT, R53, RZ, PT ;  /* 0x000000ff3500720c */ /* 0x000fe20003f46270 */
[----:B------:R-:W-:Y:S01]  /*38b0*/  @!P1 IMAD.MOV R190, RZ, RZ, -R190 ;  /* 0x000000ffffbe9224 */ /* 0x000fe200078e0abe */
[----:B------:R-:W-:Y:S01]  /*38c0*/  ISETP.LT.AND P1, PT, R156, UR29, P3 ;  /* 0x0000001d9c007c0c */ /* 0x000fe20009f21270 */
[----:B------:R-:W-:Y:S01]  /*38d0*/  @!P6 IMAD.MOV R188, RZ, RZ, -R188 ;  /* 0x000000ffffbce224 */ /* 0x000fe200078e0abc */
[----:B------:R-:W-:-:S02]  /*38e0*/  IADD3 R158, P6, PT, R160, R196, RZ ;  /* 0x000000c4a09e7210 */ /* 0x000fc40007fde0ff */
[----:B------:R-:W-:Y:S01]  /*38f0*/  ISETP.GE.AND P3, PT, R64, RZ, PT ;  /* 0x000000ff4000720c */ /* 0x000fe20003f66270 */
[----:B------:R-:W-:Y:S01]  /*3900*/  @P0 IMAD.MOV.U32 R162, RZ, RZ, R154 ;  /* 0x000000ffffa20224 */ /* 0x000fe200078e009a */
[----:B0-----:R-:W-:Y:S02]  /*3910*/  LEA.HI.X.SX32 R165, R160, R199, 0x1, P6 ;  /* 0x000000c7a0a57211 */ /* 0x001fe400030f0eff */
[----:B------:R-:W-:Y:S02]  /*3920*/  ISETP.GE.AND P6, PT, R56, RZ, PT ;  /* 0x000000ff3800720c */ /* 0x000fe40003fc6270 */
[----:B------:R0:W5:Y:S01]  /*3930*/  @P0 LDG.E.U8 R225, desc[UR26][R162.64] ;  /* 0x0000001aa2e10981 */ /* 0x000162000c1e1100 */
[----:B------:R-:W-:Y:S01]  /*3940*/  @!P2 IMAD.MOV R192, RZ, RZ, -R192 ;  /* 0x000000ffffc0a224 */ /* 0x000fe200078e0ac0 */
[----:B------:R-:W-:Y:S02]  /*3950*/  LOP3.LUT R160, R5, 0x26, RZ, 0xfc, !PT ;  /* 0x0000002605a07812 */ /* 0x000fe400078efcff */
[----:B------:R-:W-:Y:S01]  /*3960*/  PLOP3.LUT P2, PT, PT, PT, UP1, 0x80, 0x8 ;  /* 0x000000000008781c */ /* 0x000fe20003f4f018 */
[----:B0-----:R-:W-:-:S03]  /*3970*/  IMAD.MOV.U32 R162, RZ, RZ, R167 ;  /* 0x000000ffffa27224 */ /* 0x001fc600078e00a7 */
[----:B------:R-:W-:Y:S01]  /*3980*/  ISETP.LT.AND P2, PT, R160, UR29, P2 ;  /* 0x0000001da0007c0c */ /* 0x000fe20009741270 */
[----:B------:R-:W-:Y:S01]  /*3990*/  @!P3 IMAD.MOV R162, RZ, RZ, -R162 ;  /* 0x000000ffffa2b224 */ /* 0x000fe200078e0aa2 */
[----:B------:R-:W-:Y:S01]  /*39a0*/  ISETP.GE.AND P3, PT, R57, RZ, PT ;  /* 0x000000ff3900720c */ /* 0x000fe20003f66270 */
[----:B------:R-:W-:Y:S01]  /*39b0*/  @!P6 IMAD.MOV R194, RZ, RZ, -R194 ;  /* 0x000000ffffc2e224 */ /* 0x000fe200078e0ac2 */
[----:B------:R-:W-:Y:S02]  /*39c0*/  ISETP.GE.AND P6, PT, R60, RZ, PT ;  /* 0x000000ff3c00720c */ /* 0x000fe40003fc6270 */
[----:B------:R-:W-:Y:S01]  /*39d0*/  SEL R177, R171, R162, !P5 ;  /* 0x000000a2abb17207 */ /* 0x000fe20006800000 */
[----:B------:R-:W-:Y:S02]  /*39e0*/  @P0 IMAD.MOV.U32 R164, RZ, RZ, R158 ;  /* 0x000000ffffa40224 */ /* 0x000fe400078e009e */
[----:B------:R-:W-:Y:S02]  /*39f0*/  @P1 IMAD.MOV.U32 R166, RZ, RZ, R140 ;  /* 0x000000ffffa61224 */ /* 0x000fe400078e008c */
[----:B------:R-:W-:Y:S01]  /*3a00*/  @P1 IMAD.MOV.U32 R167, RZ, RZ, R151 ;  /* 0x000000ffffa71224 */ /* 0x000fe200078e0097 */
[----:B------:R0:W5:Y:S01]  /*3a10*/  @P0 LDG.E.U8 R223, desc[UR26][R164.64] ;  /* 0x0000001aa4df0981 */ /* 0x000162000c1e1100 */
[----:B------:R-:W-:-:S02]  /*3a20*/  IMAD R177, R177, UR8, RZ ;  /* 0x00000008b1b17c24 */ /* 0x000fc4000f8e02ff */
[----:B------:R-:W-:Y:S01]  /*3a30*/  @P2 IMAD.MOV.U32 R168, RZ, RZ, R144 ;  /* 0x000000ffffa82224 */ /* 0x000fe200078e0090 */
[----:B------:R1:W5:Y:S01]  /*3a40*/  @P1 LDG.E.U8 R222, desc[UR26][R166.64] ;  /* 0x0000001aa6de1981 */ /* 0x000362000c1e1100 */
[----:B------:R-:W-:Y:S02]  /*3a50*/  @P2 IMAD.MOV.U32 R169, RZ, RZ, R155 ;  /* 0x000000ffffa92224 */ /* 0x000fe400078e009b */
[----:B------:R-:W-:Y:S01]  /*3a60*/  @!P3 IMAD.MOV R202, RZ, RZ, -R202 ;  /* 0x000000ffffcab224 */ /* 0x000fe200078e0aca */
[----:B------:R-:W-:Y:S02]  /*3a70*/  LOP3.LUT R162, R5, 0x36, RZ, 0xfc, !PT ;  /* 0x0000003605a27812 */ /* 0x000fe400078efcff */
[C---:B0-----:R-:W-:Y:S01]  /*3a80*/  IADD3 R164, P3, PT, R177.reuse, R196, RZ ;  /* 0x000000c4b1a47210 */ /* 0x041fe20007f7e0ff */
[----:B------:R0:W5:Y:S01]  /*3a90*/  @P2 LDG.E.U8 R220, desc[UR26][R168.64] ;  /* 0x0000001aa8dc2981 */ /* 0x000162000c1e1100 */
[----:B------:R-:W-:Y:S01]  /*3aa0*/  PLOP3.LUT P1, PT, PT, PT, UP1, 0x80, 0x8 ;  /* 0x000000000008781c */ /* 0x000fe20003f2f018 */
[----:B------:R-:W-:Y:S01]  /*3ab0*/  @!P6 IMAD.MOV R174, RZ, RZ, -R174 ;  /* 0x000000ffffaee224 */ /* 0x000fe200078e0aae */
[----:B-1----:R-:W-:-:S02]  /*3ac0*/  LEA.HI.X.SX32 R167, R177, R199, 0x1, P3 ;  /* 0x000000c7b1a77211 */ /* 0x002fc400018f0eff */
[----:B------:R-:W-:Y:S02]  /*3ad0*/  ISETP.LT.AND P1, PT, R162, UR29, P1 ;  /* 0x0000001da2007c0c */ /* 0x000fe40008f21270 */
[----:B------:R-:W-:Y:S02]  /*3ae0*/  ISETP.GE.AND P2, PT, R62, RZ, PT ;  /* 0x000000ff3e00720c */ /* 0x000fe40003f46270 */
[----:B------:R-:W-:Y:S02]  /*3af0*/  ISETP.GE.AND P6, PT, R66, RZ, PT ;  /* 0x000000ff4200720c */ /* 0x000fe40003fc6270 */
[----:B------:R-:W-:Y:S02]  /*3b00*/  ISETP.GE.AND P3, PT, R65, RZ, PT ;  /* 0x000000ff4100720c */ /* 0x000fe40003f66270 */
[C---:B------:R-:W-:Y:S02]  /*3b10*/  SEL R176, R171.reuse, R176, !P5 ;  /* 0x000000b0abb07207 */ /* 0x040fe40006800000 */
[----:B------:R-:W-:-:S03]  /*3b20*/  SEL R178, R171, R178, !P5 ;  /* 0x000000b2abb27207 */ /* 0x000fc60006800000 */
[----:B0-----:R-:W-:Y:S02]  /*3b30*/  @P1 IMAD.MOV.U32 R168, RZ, RZ, R146 ;  /* 0x000000ffffa81224 */ /* 0x001fe400078e0092 */
[----:B------:R-:W-:Y:S02]  /*3b40*/  @P1 IMAD.MOV.U32 R169, RZ, RZ, R157 ;  /* 0x000000ffffa91224 */ /* 0x000fe400078e009d */
[----:B------:R-:W-:Y:S02]  /*3b50*/  @!P2 IMAD.MOV R173, RZ, RZ, -R173 ;  /* 0x000000ffffada224 */ /* 0x000fe400078e0aad */
[----:B------:R-:W-:Y:S01]  /*3b60*/  @!P6 IMAD.MOV R170, RZ, RZ, -R170 ;  /* 0x000000ffffaae224 */ /* 0x000fe200078e0aaa */
[----:B------:R-:W-:Y:S01]  /*3b70*/  PRMT R221, RZ, 0x7610, R221 ;  /* 0x00007610ffdd7816 */ /* 0x000fe200000000dd */
[----:B------:R-:W-:Y:S01]  /*3b80*/  @!P3 IMAD.MOV R172, RZ, RZ, -R172 ;  /* 0x000000ffffacb224 */ /* 0x000fe200078e0aac */
[C---:B------:R-:W-:Y:S01]  /*3b90*/  SEL R191, R171.reuse, R202, !P5 ;  /* 0x000000caabbf7207 */ /* 0x040fe20006800000 */
[----:B------:R-:W-:Y:S01]  /*3ba0*/  @P0 IMAD.MOV.U32 R166, RZ, RZ, R164 ;  /* 0x000000ffffa60224 */ /* 0x000fe200078e00a4 */
[----:B------:R0:W5:Y:S01]  /*3bb0*/  @P1 LDG.E.U8 R218, desc[UR26][R168.64] ;  /* 0x0000001aa8da1981 */ /* 0x000162000c1e1100 */
[----:B------:R-:W-:-:S02]  /*3bc0*/  SEL R180, R171, R180, !P5 ;  /* 0x000000b4abb47207 */ /* 0x000fc40006800000 */
[C---:B------:R-:W-:Y:S01]  /*3bd0*/  SEL R182, R171.reuse, R182, !P5 ;  /* 0x000000b6abb67207 */ /* 0x040fe20006800000 */
[----:B------:R1:W5:Y:S01]  /*3be0*/  @P0 LDG.E.U8 R221, desc[UR26][R166.64] ;  /* 0x0000001aa6dd0981 */ /* 0x000362000c1e1100 */
[C---:B------:R-:W-:Y:S02]  /*3bf0*/  SEL R177, R171.reuse, R184, !P5 ;  /* 0x000000b8abb17207 */ /* 0x040fe40006800000 */
[C---:B------:R-:W-:Y:S02]  /*3c00*/  SEL R179, R171.reuse, R186, !P5 ;  /* 0x000000baabb37207 */ /* 0x040fe40006800000 */
[C---:B------:R-:W-:Y:S01]  /*3c10*/  SEL R181, R171.reuse, R188, !P5 ;  /* 0x000000bcabb57207 */ /* 0x040fe20006800000 */
[----:B0-----:R-:W-:Y:S01]  /*3c20*/  IMAD R169, R176, UR8, RZ ;  /* 0x00000008b0a97c24 */ /* 0x001fe2000f8e02ff */
[C---:B------:R-:W-:Y:S02]  /*3c30*/  SEL R183, R171.reuse, R175, !P5 ;  /* 0x000000afabb77207 */ /* 0x040fe40006800000 */
[----:B------:R-:W-:-:S02]  /*3c40*/  SEL R185, R171, R190, !P5 ;  /* 0x000000beabb97207 */ /* 0x000fc40006800000 */
[C---:B------:R-:W-:Y:S02]  /*3c50*/  SEL R187, R171.reuse, R192, !P5 ;  /* 0x000000c0abbb7207 */ /* 0x040fe40006800000 */
[C---:B------:R-:W-:Y:S02]  /*3c60*/  SEL R189, R171.reuse, R194, !P5 ;  /* 0x000000c2abbd7207 */ /* 0x040fe40006800000 */
[C---:B------:R-:W-:Y:S02]  /*3c70*/  SEL R193, R171.reuse, R174, !P5 ;  /* 0x000000aeabc17207 */ /* 0x040fe40006800000 */
[C---:B------:R-:W-:Y:S02]  /*3c80*/  SEL R195, R171.reuse, R173, !P5 ;  /* 0x000000adabc37207 */ /* 0x040fe40006800000 */
[C---:B------:R-:W-:Y:S02]  /*3c90*/  SEL R197, R171.reuse, R172, !P5 ;  /* 0x000000acabc57207 */ /* 0x040fe40006800000 */
[----:B------:R-:W-:Y:S01]  /*3ca0*/  SEL R202, R171, R170, !P5 ;  /* 0x000000aaabca7207 */ /* 0x000fe20006800000 */
[----:B------:R-:W-:Y:S01]  /*3cb0*/  IMAD R171, R178, UR8, RZ ;  /* 0x00000008b2ab7c24 */ /* 0x000fe2000f8e02ff */
[----:B-1----:R-:W-:Y:S01]  /*3cc0*/  IADD3 R166, P1, PT, R169, R196, RZ ;  /* 0x000000c4a9a67210 */ /* 0x002fe20007f3e0ff */
[----:B------:R-:W-:-:S02]  /*3cd0*/  IMAD R173, R180, UR8, RZ ;  /* 0x00000008b4ad7c24 */ /* 0x000fc4000f8e02ff */
[----:B------:R-:W-:Y:S01]  /*3ce0*/  IMAD R175, R182, UR8, RZ ;  /* 0x00000008b6af7c24 */ /* 0x000fe2000f8e02ff */
[-C--:B------:R-:W-:Y:S01]  /*3cf0*/  IADD3 R168, P2, PT, R171, R196.reuse, RZ ;  /* 0x000000c4aba87210 */ /* 0x080fe20007f5e0ff */
[----:B------:R-:W-:Y:S01]  /*3d00*/  IMAD R177, R177, UR8, RZ ;  /* 0x00000008b1b17c24 */ /* 0x000fe2000f8e02ff */
[-C--:B------:R-:W-:Y:S01]  /*3d10*/  LEA.HI.X.SX32 R169, R169, R199.reuse, 0x1, P1 ;  /* 0x000000c7a9a97211 */ /* 0x080fe200008f0eff */
[----:B------:R-:W-:Y:S01]  /*3d20*/  IMAD R179, R179, UR8, RZ ;  /* 0x00000008b3b37c24 */ /* 0x000fe2000f8e02ff */
[-C--:B------:R-:W-:Y:S01]  /*3d30*/  LEA.HI.X.SX32 R171, R171, R199.reuse, 0x1, P2 ;  /* 0x000000c7abab7211 */ /* 0x080fe200010f0eff */
[----:B------:R-:W-:Y:S01]  /*3d40*/  IMAD R181, R181, UR8, RZ ;  /* 0x00000008b5b57c24 */ /* 0x000fe2000f8e02ff */
[-C--:B------:R-:W-:Y:S01]  /*3d50*/  IADD3 R170, P1, PT, R173, R196.reuse, RZ ;  /* 0x000000c4adaa7210 */ /* 0x080fe20007f3e0ff */
[----:B------:R-:W-:Y:S01]  /*3d60*/  IMAD R183, R183, UR8, RZ ;  /* 0x00000008b7b77c24 */ /* 0x000fe2000f8e02ff */
[-C--:B------:R-:W-:Y:S02]  /*3d70*/  IADD3 R172, P2, PT, R175, R196.reuse, RZ ;  /* 0x000000c4afac7210 */ /* 0x080fe40007f5e0ff */
[----:B------:R-:W-:Y:S01]  /*3d80*/  IADD3 R174, P3, PT, R177, R196, RZ ;  /* 0x000000c4b1ae7210 */ /* 0x000fe20007f7e0ff */
[----:B------:R-:W-:Y:S01]  /*3d90*/  IMAD R185, R185, UR8, RZ ;  /* 0x00000008b9b97c24 */ /* 0x000fe2000f8e02ff */
[-C--:B------:R-:W-:Y:S01]  /*3da0*/  LEA.HI.X.SX32 R173, R173, R199.reuse, 0x1, P1 ;  /* 0x000000c7adad7211 */ /* 0x080fe200008f0eff */
[----:B------:R-:W-:Y:S01]  /*3db0*/  IMAD R187, R187, UR8, RZ ;  /* 0x00000008bbbb7c24 */ /* 0x000fe2000f8e02ff */
[-C--:B------:R-:W-:Y:S01]  /*3dc0*/  LEA.HI.X.SX32 R175, R175, R199.reuse, 0x1, P2 ;  /* 0x000000c7afaf7211 */ /* 0x080fe200010f0eff */
[----:B------:R-:W-:Y:S01]  /*3dd0*/  IMAD R189, R189, UR8, RZ ;  /* 0x00000008bdbd7c24 */ /* 0x000fe2000f8e02ff */
[----:B------:R-:W-:-:S02]  /*3de0*/  LEA.HI.X.SX32 R177, R177, R199, 0x1, P3 ;  /* 0x000000c7b1b17211 */ /* 0x000fc400018f0eff */
[-C--:B------:R-:W-:Y:S02]  /*3df0*/  IADD3 R176, P1, PT, R179, R196.reuse, RZ ;  /* 0x000000c4b3b07210 */ /* 0x080fe40007f3e0ff */
[-C--:B------:R-:W-:Y:S02]  /*3e00*/  IADD3 R178, P2, PT, R181, R196.reuse, RZ ;  /* 0x000000c4b5b27210 */ /* 0x080fe40007f5e0ff */
[-C--:B------:R-:W-:Y:S01]  /*3e10*/  IADD3 R180, P3, PT, R183, R196.reuse, RZ ;  /* 0x000000c4b7b47210 */ /* 0x080fe20007f7e0ff */
[----:B------:R-:W-:Y:S01]  /*3e20*/  IMAD R191, R191, UR8, RZ ;  /* 0x00000008bfbf7c24 */ /* 0x000fe2000f8e02ff */
[-C--:B------:R-:W-:Y:S01]  /*3e30*/  LEA.HI.X.SX32 R179, R179, R199.reuse, 0x1, P1 ;  /* 0x000000c7b3b37211 */ /* 0x080fe200008f0eff */
[----:B------:R-:W-:Y:S01]  /*3e40*/  IMAD R193, R193, UR8, RZ ;  /* 0x00000008c1c17c24 */ /* 0x000fe2000f8e02ff */
[-C--:B------:R-:W-:Y:S01]  /*3e50*/  LEA.HI.X.SX32 R181, R181, R199.reuse, 0x1, P2 ;  /* 0x000000c7b5b57211 */ /* 0x080fe200010f0eff */
[----:B------:R-:W-:Y:S01]  /*3e60*/  IMAD R195, R195, UR8, RZ ;  /* 0x00000008c3c37c24 */ /* 0x000fe2000f8e02ff */
[----:B------:R-:W-:Y:S01]  /*3e70*/  LEA.HI.X.SX32 R183, R183, R199, 0x1, P3 ;  /* 0x000000c7b7b77211 */ /* 0x000fe200018f0eff */
[----:B------:R-:W-:Y:S01]  /*3e80*/  IMAD R197, R197, UR8, RZ ;  /* 0x00000008c5c57c24 */ /* 0x000fe2000f8e02ff */
[-C--:B------:R-:W-:Y:S01]  /*3e90*/  IADD3 R182, P1, PT, R185, R196.reuse, RZ ;  /* 0x000000c4b9b67210 */ /* 0x080fe20007f3e0ff */
[----:B------:R-:W-:Y:S01]  /*3ea0*/  IMAD R202, R202, UR8, RZ ;  /* 0x00000008caca7c24 */ /* 0x000fe2000f8e02ff */
[----:B------:R-:W-:-:S02]  /*3eb0*/  IADD3 R184, P2, PT, R187, R196, RZ ;  /* 0x000000c4bbb87210 */ /* 0x000fc40007f5e0ff */
[-C--:B------:R-:W-:Y:S02]  /*3ec0*/  IADD3 R186, P3, PT, R189, R196.reuse, RZ ;  /* 0x000000c4bdba7210 */ /* 0x080fe40007f7e0ff */
[-C--:B------:R-:W-:Y:S02]  /*3ed0*/  LEA.HI.X.SX32 R185, R185, R199.reuse, 0x1, P1 ;  /* 0x000000c7b9b97211 */ /* 0x080fe400008f0eff */
[-C--:B------:R-:W-:Y:S02]  /*3ee0*/  LEA.HI.X.SX32 R187, R187, R199.reuse, 0x1, P2 ;  /* 0x000000c7bbbb7211 */ /* 0x080fe400010f0eff */
[----:B------:R-:W-:Y:S02]  /*3ef0*/  LEA.HI.X.SX32 R189, R189, R199, 0x1, P3 ;  /* 0x000000c7bdbd7211 */ /* 0x000fe400018f0eff */
[-C--:B------:R-:W-:Y:S02]  /*3f00*/  IADD3 R188, P1, PT, R191, R196.reuse, RZ ;  /* 0x000000c4bfbc7210 */ /* 0x080fe40007f3e0ff */
[----:B------:R-:W-:-:S02]  /*3f10*/  IADD3 R190, P2, PT, R193, R196, RZ ;  /* 0x000000c4c1be7210 */ /* 0x000fc40007f5e0ff */
[-C--:B------:R-:W-:Y:S02]  /*3f20*/  IADD3 R192, P3, PT, R195, R196.reuse, RZ ;  /* 0x000000c4c3c07210 */ /* 0x080fe40007f7e0ff */
[-C--:B------:R-:W-:Y:S02]  /*3f30*/  IADD3 R194, P5, PT, R197, R196.reuse, RZ ;  /* 0x000000c4c5c27210 */ /* 0x080fe40007fbe0ff */
[----:B------:R-:W-:Y:S02]  /*3f40*/  IADD3 R196, P6, PT, R202, R196, RZ ;  /* 0x000000c4cac47210 */ /* 0x000fe40007fde0ff */
[-C--:B------:R-:W-:Y:S02]  /*3f50*/  LEA.HI.X.SX32 R191, R191, R199.reuse, 0x1, P1 ;  /* 0x000000c7bfbf7211 */ /* 0x080fe400008f0eff */
[-C--:B------:R-:W-:Y:S02]  /*3f60*/  LEA.HI.X.SX32 R193, R193, R199.reuse, 0x1, P2 ;  /* 0x000000c7c1c17211 */ /* 0x080fe400010f0eff */
[----:B------:R-:W-:-:S02]  /*3f70*/  LEA.HI.X.SX32 R195, R195, R199, 0x1, P3 ;  /* 0x000000c7c3c37211 */ /* 0x000fc400018f0eff */
[-C--:B------:R-:W-:Y:S01]  /*3f80*/  LEA.HI.X.SX32 R197, R197, R199.reuse, 0x1, P5 ;  /* 0x000000c7c5c57211 */ /* 0x080fe200028f0eff */
[----:B------:R-:W-:Y:S01]  /*3f90*/  @P0 IMAD.MOV.U32 R203, RZ, RZ, R169 ;  /* 0x000000ffffcb0224 */ /* 0x000fe200078e00a9 */
[----:B------:R-:W-:Y:S01]  /*3fa0*/  LEA.HI.X.SX32 R199, R202, R199, 0x1, P6 ;  /* 0x000000c7cac77211 */ /* 0x000fe200030f0eff */
[----:B------:R-:W-:Y:S01]  /*3fb0*/  @P0 IMAD.MOV.U32 R202, RZ, RZ, R166 ;  /* 0x000000ffffca0224 */ /* 0x000fe200078e00a6 */
[----:B------:R-:W-:Y:S02]  /*3fc0*/  PRMT R219, RZ, 0x7610, R219 ;  /* 0x00007610ffdb7816 */ /* 0x000fe400000000db */
[----:B------:R-:W-:-:S04]  /*3fd0*/  PRMT R217, RZ, 0x7610, R217 ;  /* 0x00007610ffd97816 */ /* 0x000fc800000000d9 */
[----:B------:R0:W5:Y:S01]  /*3fe0*/  @P0 LDG.E.U8 R219, desc[UR26][R202.64] ;  /* 0x0000001acadb0981 */ /* 0x000162000c1e1100 */
[----:B------:R-:W-:-:S04]  /*3ff0*/  @!UP2 UIADD3 UR4, UPT, UPT, -UR6, 0x100000, URZ ;  /* 0x001000000604a890 */ /* 0x000fc8000fffe1ff */
[----:B------:R-:W-:Y:S02]  /*4000*/  @!UP2 USHF.L.U32 UR5, UR4, 0xb, URZ ;  /* 0x0000000b0405a899 */ /* 0x000fe400080006ff */
[----:B------:R-:W-:Y:S01]  /*4010*/  @!UP2 USHF.L.U32 UR4, UR4, 0x1, URZ ;  /* 0x000000010404a899 */ /* 0x000fe200080006ff */
[----:B------:R-:W-:Y:S01]  /*4020*/  PRMT R215, RZ, 0x7610, R215 ;  /* 0x00007610ffd77816 */ /* 0x000fe200000000d7 */
[----:B0-----:R-:W-:Y:S02]  /*4030*/  @P0 IMAD.MOV.U32 R202, RZ, RZ, R170 ;  /* 0x000000ffffca0224 */ /* 0x001fe400078e00aa */
[----:B------:R-:W-:-:S05]  /*4040*/  @P0 IMAD.MOV.U32 R203, RZ, RZ, R173 ;  /* 0x000000ffffcb0224 */ /* 0x000fca00078e00ad */
[----:B------:R0:W5:Y:S01]  /*4050*/  @P0 LDG.E.U8 R217, desc[UR26][R202.64] ;  /* 0x0000001acad90981 */ /* 0x000162000c1e1100 */
[----:B------:R-:W-:Y:S01]  /*4060*/  VOTEU.ALL UP1, P4 ;  /* 0x0000000000ff7886 */ /* 0x000fe20002020000 */
[----:B------:R-:W-:-:S04]  /*4070*/  PRMT R213, RZ, 0x7610, R213 ;  /* 0x00007610ffd57816 */ /* 0x000fc800000000d5 */
[----:B------:R1:W1:Y:S01]  /*4080*/  @!UP1 SYNCS.EXCH.64 URZ, [UR13+0x4008], UR4 ;  /* 0x004008040dff95b2 */ /* 0x0002620008000100 */
[----:B0-----:R-:W-:Y:S02]  /*4090*/  @P0 IMAD.MOV.U32 R202, RZ, RZ, R174 ;  /* 0x000000ffffca0224 */ /* 0x001fe400078e00ae */
[----:B------:R-:W-:-:S05]  /*40a0*/  @P0 IMAD.MOV.U32 R203, RZ, RZ, R177 ;  /* 0x000000ffffcb0224 */ /* 0x000fca00078e00b1 */
[----:B------:R0:W5:Y:S04]  /*40b0*/  @P0 LDG.E.U8 R215, desc[UR26][R202.64] ;  /* 0x0000001acad70981 */ /* 0x000168000c1e1100 */
[----:B--2---:R2:W-:Y:S01]  /*40c0*/  STS.U8 [R6+UR13], R211 ;  /* 0x000000d306007988 */ /* 0x0045e2000800000d */
[----:B0-----:R-:W-:Y:S02]  /*40d0*/  @P0 IMAD.MOV.U32 R202, RZ, RZ, R178 ;  /* 0x000000ffffca0224 */ /* 0x001fe400078e00b2 */
[----:B------:R-:W-:Y:S01]  /*40e0*/  @P0 IMAD.MOV.U32 R203, RZ, RZ, R181 ;  /* 0x000000ffffcb0224 */ /* 0x000fe200078e00b5 */
[----:B--2---:R-:W-:-:S04]  /*40f0*/  PRMT R211, RZ, 0x7610, R211 ;  /* 0x00007610ffd37816 */ /* 0x004fc800000000d3 */
[----:B------:R0:W2:Y:S04]  /*4100*/  @P0 LDG.E.U8 R213, desc[UR26][R202.64] ;  /* 0x0000001acad50981 */ /* 0x0000a8000c1e1100 */
[----:B---3--:R3:W-:Y:S01]  /*4110*/  STS.U8 [R6+UR13+0x200], R209 ;  /* 0x000200d106007988 */ /* 0x0087e2000800000d */
[----:B0-----:R-:W-:Y:S02]  /*4120*/  @P0 IMAD.MOV.U32 R202, RZ, RZ, R182 ;  /* 0x000000ffffca0224 */ /* 0x001fe400078e00b6 */
[----:B------:R-:W-:Y:S01]  /*4130*/  @P0 IMAD.MOV.U32 R203, RZ, RZ, R185 ;  /* 0x000000ffffcb0224 */ /* 0x000fe200078e00b9 */
[----:B---3--:R-:W-:-:S04]  /*4140*/  PRMT R209, RZ, 0x7610, R209 ;  /* 0x00007610ffd17816 */ /* 0x008fc800000000d1 */
[----:B------:R0:W3:Y:S04]  /*4150*/  @P0 LDG.E.U8 R211, desc[UR26][R202.64] ;  /* 0x0000001acad30981 */ /* 0x0000e8000c1e1100 */
[----:B----4-:R4:W-:Y:S01]  /*4160*/  STS.U8 [R6+UR13+0x400], R207 ;  /* 0x000400cf06007988 */ /* 0x0109e2000800000d */
[----:B0-----:R-:W-:Y:S02]  /*4170*/  @P0 IMAD.MOV.U32 R202, RZ, RZ, R186 ;  /* 0x000000ffffca0224 */ /* 0x001fe400078e00ba */
[----:B------:R-:W-:Y:S01]  /*4180*/  @P0 IMAD.MOV.U32 R203, RZ, RZ, R189 ;  /* 0x000000ffffcb0224 */ /* 0x000fe200078e00bd */
[----:B----4-:R-:W-:-:S04]  /*4190*/  PRMT R207, RZ, 0x7610, R207 ;  /* 0x00007610ffcf7816 */ /* 0x010fc800000000cf */
[----:B------:R0:W4:Y:S04]  /*41a0*/  @P0 LDG.E.U8 R209, desc[UR26][R202.64] ;  /* 0x0000001acad10981 */ /* 0x000128000c1e1100 */
[----:B-----5:R5:W-:Y:S01]  /*41b0*/  STS.U8 [R6+UR13+0x600], R205 ;  /* 0x000600cd06007988 */ /* 0x020be2000800000d */
[----:B0-----:R-:W-:Y:S02]  /*41c0*/  @P0 IMAD.MOV.U32 R202, RZ, RZ, R190 ;  /* 0x000000ffffca0224 */ /* 0x001fe400078e00be */
[----:B------:R-:W-:Y:S01]  /*41d0*/  @P0 IMAD.MOV.U32 R203, RZ, RZ, R193 ;  /* 0x000000ffffcb0224 */ /* 0x000fe200078e00c1 */
[----:B-----5:R-:W-:-:S04]  /*41e0*/  PRMT R205, RZ, 0x7610, R205 ;  /* 0x00007610ffcd7816 */ /* 0x020fc800000000cd */
[----:B------:R0:W5:Y:S04]  /*41f0*/  @P0 LDG.E.U8 R207, desc[UR26][R202.64] ;  /* 0x0000001acacf0981 */ /* 0x000168000c1e1100 */
[----:B------:R1:W-:Y:S01]  /*4200*/  STS.U8 [R6+UR13+0xa00], R216 ;  /* 0x000a00d806007988 */ /* 0x0003e2000800000d */
[----:B0-----:R-:W-:Y:S02]  /*4210*/  @P0 IMAD.MOV.U32 R202, RZ, RZ, R194 ;  /* 0x000000ffffca0224 */ /* 0x001fe400078e00c2 */
[----:B------:R-:W-:Y:S01]  /*4220*/  @P0 IMAD.MOV.U32 R203, RZ, RZ, R197 ;  /* 0x000000ffffcb0224 */ /* 0x000fe200078e00c5 */
[----:B-1----:R-:W-:-:S04]  /*4230*/  PRMT R216, RZ, 0x7610, R216 ;  /* 0x00007610ffd87816 */ /* 0x002fc800000000d8 */
[----:B------:R0:W2:Y:S04]  /*4240*/  @P0 LDG.E.U8 R205, desc[UR26][R202.64] ;  /* 0x0000001acacd0981 */ /* 0x0000a8000c1e1100 */
        /* <DEDUP_REMOVED lines=8> */
[----:B------:R0:W-:Y:S01]  /*42d0*/  STS.U8 [R6+UR13+0xe00], R212 ;  /* 0x000e00d406007988 */ /* 0x0001e2000800000d */
[----:B-1----:R-:W-:-:S03]  /*42e0*/  LOP3.LUT R198, R6, 0x10, RZ, 0x3c, !PT ;  /* 0x0000001006c67812 */ /* 0x002fc600078e3cff */
[----:B------:R1:W2:Y:S01]  /*42f0*/  @P0 LDG.E.U8 R214, desc[UR26][R202.64] ;  /* 0x0000001acad60981 */ /* 0x0002a2000c1e1100 */
[----:B0-----:R-:W-:Y:S01]  /*4300*/  PRMT R212, RZ, 0x7610, R212 ;  /* 0x00007610ffd47816 */ /* 0x001fe200000000d4 */
[----:B-1----:R-:W-:Y:S02]  /*4310*/  @P0 IMAD.MOV.U32 R202, RZ, RZ, R176 ;  /* 0x000000ffffca0224 */ /* 0x002fe400078e00b0 */
[----:B------:R-:W-:Y:S01]  /*4320*/  @P0 IMAD.MOV.U32 R203, RZ, RZ, R179 ;  /* 0x000000ffffcb0224 */ /* 0x000fe200078e00b3 */
[----:B------:R0:W-:Y:S04]  /*4330*/  STS.U8 [R198+UR13+0x80], R210 ;  /* 0x000080d2c6007988 */ /* 0x0001e8000800000d */
[----:B------:R1:W2:Y:S01]  /*4340*/  @P0 LDG.E.U8 R212, desc[UR26][R202.64] ;  /* 0x0000001acad40981 */ /* 0x0002a2000c1e1100 */
[----:B0-----:R-:W-:Y:S01]  /*4350*/  PRMT R210, RZ, 0x7610, R210 ;  /* 0x00007610ffd27816 */ /* 0x001fe200000000d2 */
[----:B-1----:R-:W-:-:S02]  /*4360*/  @P0 IMAD.MOV.U32 R202, RZ, RZ, R180 ;  /* 0x000000ffffca0224 */ /* 0x002fc400078e00b4 */
[----:B------:R-:W-:Y:S01]  /*4370*/  @P0 IMAD.MOV.U32 R203, RZ, RZ, R183 ;  /* 0x000000ffffcb0224 */ /* 0x000fe200078e00b7 */
[----:B------:R0:W-:Y:S04]  /*4380*/  STS.U8 [R198+UR13+0x280], R208 ;  /* 0x000280d0c6007988 */ /* 0x0001e8000800000d */
        /* <DEDUP_REMOVED lines=9> */
[----:B------:R0:W-:Y:S01]  /*4420*/  STS.U8 [R198+UR13+0x680], R246 ;  /* 0x000680f6c6007988 */ /* 0x0001e2000800000d */
[----:B------:R-:W-:-:S03]  /*4430*/  PRMT R245, RZ, 0x7610, R245 ;  /* 0x00007610fff57816 */ /* 0x000fc600000000f5 */
[----:B------:R1:W2:Y:S01]  /*4440*/  @P0 LDG.E.U8 R206, desc[UR26][R202.64] ;  /* 0x0000001acace0981 */ /* 0x0002a2000c1e1100 */
[----:B------:R-:W-:Y:S02]  /*4450*/  PRMT R243, RZ, 0x7610, R243 ;  /* 0x00007610fff37816 */ /* 0x000fe400000000f3 */
[----:B------:R-:W-:Y:S02]  /*4460*/  PRMT R241, RZ, 0x7610, R241 ;  /* 0x00007610fff17816 */ /* 0x000fe400000000f1 */
[----:B------:R-:W-:Y:S02]  /*4470*/  PRMT R239, RZ, 0x7610, R239 ;  /* 0x00007610ffef7816 */ /* 0x000fe400000000ef */
[----:B------:R-:W-:Y:S01]  /*4480*/  PRMT R237, RZ, 0x7610, R237 ;  /* 0x00007610ffed7816 */ /* 0x000fe200000000ed */
[----:B------:R1:W-:Y:S01]  /*4490*/  STS.U8 [R198+UR13+0xa80], R252 ;  /* 0x000a80fcc6007988 */ /* 0x0003e2000800000d */
[----:B0-----:R-:W-:Y:S01]  /*44a0*/  PRMT R246, RZ, 0x7610, R246 ;  /* 0x00007610fff67816 */ /* 0x001fe200000000f6 */
[----:B-1----:R-:W-:-:S02]  /*44b0*/  @P0 IMAD.MOV.U32 R202, RZ, RZ, R192 ;  /* 0x000000ffffca0224 */ /* 0x002fc400078e00c0 */
[----:B------:R-:W-:Y:S01]  /*44c0*/  @P0 IMAD.MOV.U32 R203, RZ, RZ, R195 ;  /* 0x000000ffffcb0224 */ /* 0x000fe200078e00c3 */
[----:B------:R-:W-:Y:S01]  /*44d0*/  PRMT R235, RZ, 0x7610, R235 ;  /* 0x00007610ffeb7816 */ /* 0x000fe200000000eb */
[----:B------:R-:W2:Y:S01]  /*44e0*/  @P0 LDG.E.U8 R245, desc[UR26][R68.64] ;  /* 0x0000001a44f50981 */ /* 0x000ea2000c1e1100 */
[----:B------:R-:W-:-:S03]  /*44f0*/  PRMT R233, RZ, 0x7610, R233 ;  /* 0x00007610ffe97816 */ /* 0x000fc600000000e9 */
[----:B------:R0:W3:Y:S01]  /*4500*/  @P0 LDG.E.U8 R246, desc[UR26][R202.64] ;  /* 0x0000001acaf60981 */ /* 0x0000e2000c1e1100 */
[----:B------:R-:W-:-:S03]  /*4510*/  PRMT R252, RZ, 0x7610, R252 ;  /* 0x00007610fffc7816 */ /* 0x000fc600000000fc */
[----:B------:R-:W3:Y:S04]  /*4520*/  @P0 LDG.E.U8 R243, desc[UR26][R76.64] ;  /* 0x0000001a4cf30981 */ /* 0x000ee8000c1e1100 */
[----:B------:R-:W4:Y:S01]  /*4530*/  @P0 LDG.E.U8 R241, desc[UR26][R84.64] ;  /* 0x0000001a54f10981 */ /* 0x000f22000c1e1100 */
[----:B0-----:R-:W-:Y:S02]  /*4540*/  @P0 IMAD.MOV.U32 R202, RZ, RZ, R196 ;  /* 0x000000ffffca0224 */ /* 0x001fe400078e00c4 */
[----:B------:R-:W-:Y:S01]  /*4550*/  @P0 IMAD.MOV.U32 R203, RZ, RZ, R199 ;  /* 0x000000ffffcb0224 */ /* 0x000fe200078e00c7 */
[----:B------:R-:W5:Y:S04]  /*4560*/  @P0 LDG.E.U8 R239, desc[UR26][R92.64] ;  /* 0x0000001a5cef0981 */ /* 0x000f68000c1e1100 */
[----:B------:R-:W5:Y:S04]  /*4570*/  @P0 LDG.E.U8 R237, desc[UR26][R100.64] ;  /* 0x0000001a64ed0981 */ /* 0x000f68000c1e1100 */
[----:B------:R-:W5:Y:S04]  /*4580*/  @P0 LDG.E.U8 R235, desc[UR26][R108.64] ;  /* 0x0000001a6ceb0981 */ /* 0x000f68000c1e1100 */
[----:B------:R-:W5:Y:S04]  /*4590*/  @P0 LDG.E.U8 R233, desc[UR26][R114.64] ;  /* 0x0000001a72e90981 */ /* 0x000f68000c1e1100 */
[----:B------:R-:W5:Y:S04]  /*45a0*/  @P0 LDG.E.U8 R252, desc[UR26][R202.64] ;  /* 0x0000001acafc0981 */ /* 0x000f68000c1e1100 */
[----:B------:R0:W-:Y:S04]  /*45b0*/  STS.U8 [R198+UR13+0x880], R200 ;  /* 0x000880c8c6007988 */ /* 0x0001e8000800000d */
[----:B------:R-:W-:Y:S01]  /*45c0*/  STS.U8 [R198+UR13+0xc80], R250 ;  /* 0x000c80fac6007988 */ /* 0x000fe2000800000d */
[----:B0-----:R-:W-:-:S03]  /*45d0*/  LOP3.LUT R200, R6, 0x20, RZ, 0x3c, !PT ;  /* 0x0000002006c87812 */ /* 0x001fc600078e3cff */
[----:B------:R-:W-:Y:S04]  /*45e0*/  STS.U8 [R198+UR13+0xe80], R248 ;  /* 0x000e80f8c6007988 */ /* 0x000fe8000800000d */
[----:B------:R0:W-:Y:S04]  /*45f0*/  STS.U8 [R200+UR13+0x100], R201 ;  /* 0x000100c9c8007988 */ /* 0x0001e8000800000d */
[----:B------:R1:W-:Y:S01]  /*4600*/  STS.U8 [R200+UR13+0x300], R232 ;  /* 0x000300e8c8007988 */ /* 0x0003e2000800000d */
[----:B0-----:R-:W-:-:S03]  /*4610*/  LOP3.LUT R201, R6, 0x30, RZ, 0x3c, !PT ;  /* 0x0000003006c97812 */ /* 0x001fc600078e3cff */
[----:B------:R1:W-:Y:S04]  /*4620*/  STS.U8 [R200+UR13+0x500], R234 ;  /* 0x000500eac8007988 */ /* 0x0003e8000800000d */
        /* <DEDUP_REMOVED lines=15> */
[----:B------:R1:W-:Y:S01]  /*4720*/  STS.U8 [R6+UR13+0x1400], R247 ;  /* 0x001400f706007988 */ /* 0x0003e2000800000d */
[----:B------:R-:W-:-:S04]  /*4730*/  UISETP.NE.U32.AND UP1, UPT, UR7, URZ, UPT ;  /* 0x000000ff0700728c */ /* 0x000fc8000bf25070 */
[----:B------:R-:W-:Y:S02]  /*4740*/  UISETP.LT.OR UP2, UPT, UR31, 0x40, UP1 ;  /* 0x000000401f00788c */ /* 0x000fe40008f41670 */
[----:B------:R-:W-:Y:S01]  /*4750*/  UISETP.GE.AND UP3, UPT, UR31, 0x80, UPT ;  /* 0x000000801f00788c */ /* 0x000fe2000bf66270 */
[----:B--2---:R1:W-:Y:S04]  /*4760*/  STS.U8 [R6+UR13+0x1600], R245 ;  /* 0x001600f506007988 */ /* 0x0043e8000800000d */
[----:B---3--:R1:W-:Y:S04]  /*4770*/  STS.U8 [R6+UR13+0x1800], R243 ;  /* 0x001800f306007988 */ /* 0x0083e8000800000d */
[----:B----4-:R1:W-:Y:S04]  /*4780*/  STS.U8 [R6+UR13+0x1a00], R241 ;  /* 0x001a00f106007988 */ /* 0x0103e8000800000d */
[----:B-----5:R1:W-:Y:S04]  /*4790*/  STS.U8 [R6+UR13+0x1c00], R239 ;  /* 0x001c00ef06007988 */ /* 0x0203e8000800000d */
        /* <DEDUP_REMOVED lines=25> */
[----:B------:R0:W-:Y:S06]  /*4930*/  MEMBAR.ALL.CTA ;  /* 0x0000000000007992 */ /* 0x0001ec0000008000 */
[----:B0-----:R-:W0:Y:S02]  /*4940*/  FENCE.VIEW.ASYNC.S ;  /* 0x00000000000073c6 */ /* 0x001e240000000000 */
[----:B0-----:R-:W-:Y:S06]  /*4950*/  BAR.SYNC.DEFER_BLOCKING 0x0 ;  /* 0x0000000000007b1d */ /* 0x001fec0000010000 */
[----:B------:R-:W-:Y:S05]  /*4960*/  BRA.U UP2, `(.L_x_6) ;  /* 0x0000000102687547 */ /* 0x000fea000b800000 */
[----:B------:R-:W-:Y:S02]  /*4970*/  UIADD3 UR4, UPT, UPT, UR13, 0x1000, URZ ;  /* 0x000010000d047890 */ /* 0x000fe4000fffe0ff */
[----:B------:R-:W-:Y:S02]  /*4980*/  USHF.R.U32.HI UR6, URZ, 0x4, UR13 ;  /* 0x00000004ff067899 */ /* 0x000fe4000801160d */
[----:B------:R-:W-:Y:S02]  /*4990*/  USHF.R.U32.HI UR4, URZ, 0x4, UR4 ;  /* 0x00000004ff047899 */ /* 0x000fe40008011604 */
[----:B------:R-:W-:Y:S02]  /*49a0*/  USGXT.U32 UR6, UR6, 0xe ;  /* 0x0000000e0606789a */ /* 0x000fe40008000000 */
[----:B------:R-:W-:Y:S01]  /*49b0*/  USGXT.U32 UR8, UR4, 0xe ;  /* 0x0000000e0408789a */ /* 0x000fe20008000000 */
[----:B------:R-:W-:Y:S01]  /*49c0*/  UMOV UR10, 0xffffff80 ;  /* 0xffffff80000a7882 */ /* 0x000fe20000000000 */
[----:B------:R-:W-:Y:S01]  /*49d0*/  UMOV UR11, 0x7fffbfdf ;  /* 0x7fffbfdf000b7882 */ /* 0x000fe20000000000 */
[----:B------:R-:W-:Y:S01]  /*49e0*/  UMOV UR16, 0xfffffffe ;  /* 0xfffffffe00107882 */ /* 0x000fe20000000000 */
[----:B------:R-:W-:Y:S01]  /*49f0*/  UMOV UR17, 0x7fffbfdf ;  /* 0x7fffbfdf00117882 */ /* 0x000fe20000000000 */
[----:B------:R-:W-:Y:S01]  /*4a00*/  UMOV UR7, URZ ;  /* 0x000000ff00077c82 */ /* 0x000fe20008000000 */
[----:B------:R-:W-:Y:S01]  /*4a10*/  UMOV UR9, URZ ;  /* 0x000000ff00097c82 */ /* 0x000fe20008000000 */
[----:B------:R-:W-:-:S02]  /*4a20*/  UIADD3.64 UR10, UPT, UPT, UR6, -UR10, URZ ;  /* 0x8000000a060a7297 */ /* 0x000fc4000fffe0ff */
[----:B------:R-:W-:Y:S01]  /*4a30*/  UIADD3.64 UR16, UPT, UPT, UR8, -UR16, URZ ;  /* 0x8000001008107297 */ /* 0x000fe2000fffe0ff */
[----:B------:R-:W-:Y:S01]  /*4a40*/  UMOV UR18, 0x0 ;  /* 0x0000000000127882 */ /* 0x000fe20000000000 */
[----:B------:R-:W-:Y:S01]  /*4a50*/  UMOV UR19, 0x4108010 ;  /* 0x0410801000137882 */ /* 0x000fe20000000000 */
[----:B------:R-:W-:Y:S01]  /*4a60*/  UMOV UR4, UR15 ;  /* 0x0000000f00047c82 */ /* 0x000fe20008000000 */
[----:B------:R-:W-:Y:S01]  /*4a70*/  UMOV UR5, URZ ;  /* 0x000000ff00057c82 */ /* 0x000fe20008000000 */
[----:B------:R-:W-:Y:S01]  /*4a80*/  UMOV UR7, 0x80004020 ;  /* 0x8000402000077882 */ /* 0x000fe20000000000 */
[----:B------:R-:W-:Y:S01]  /*4a90*/  UMOV UR9, 0x80004020 ;  /* 0x8000402000097882 */ /* 0x000fe20000000000 */
[----:B------:R-:W-:Y:S01]  /*4aa0*/  UMOV UR20, 0x0 ;  /* 0x0000000000147882 */ /* 0x000fe20000000000 */
[----:B------:R-:W-:Y:S01]  /*4ab0*/  UMOV UR21, 0x4108010 ;  /* 0x0410801000157882 */ /* 0x000fe20000000000 */
[----:B------:R-:W-:Y:S01]  /*4ac0*/  UMOV UR4, UR4 ;  /* 0x0000000400047c82 */ /* 0x000fe20008000000 */
[----:B------:R0:W-:Y:S01]  /*4ad0*/  UTCQMMA gdesc[UR6], gdesc[UR8], tmem[UR12], tmem[UR18], idesc[UR19], !UPT ;  /* 0x00ff1208060075ea */ /* 0x0001e2000f80030c */
[----:B------:R0:W-:Y:S01]  /*4ae0*/  UTCQMMA gdesc[UR10], gdesc[UR16], tmem[UR12], tmem[UR20], idesc[UR21], UPT ;  /* 0x00ff14100a0075ea */ /* 0x0001e2000b80030c */
[----:B------:R0:W-:Y:S01]  /*4af0*/  UTCBAR [UR4], URZ ;  /* 0x000000ff040073e9 */ /* 0x0001e200080000ff */
[----:B------:R-:W-:Y:S01]  /*4b00*/  NOP ;  /* 0x0000000000007918 */ /* 0x000fe20000000000 */
.L_x_6:
[----:B0-----:R-:W-:Y:S01]  /*4b10*/  UMOV UR4, URZ ;  /* 0x000000ff00047c82 */ /* 0x001fe20008000000 */
[----:B------:R-:W-:Y:S05]  /*4b20*/  BRA.U !UP3, `(.L_x_7) ;  /* 0x0000001d0bb47547 */ /* 0x000fea000b800000 */
[----:B------:R-:W-:Y:S01]  /*4b30*/  USHF.R.S32.HI UR4, URZ, 0x1f, UR31 ;  /* 0x0000001fff047899 */ /* 0x000fe2000801141f */
[----:B------:R-:W-:Y:S01]  /*4b40*/  IMAD.SHL.U32 R203, R126, 0x40, RZ ;  /* 0x000000407ecb7824 */ /* 0x000fe200078e00ff */
[----:B------:R-:W-:Y:S01]  /*4b50*/  UIADD3 UR5, UPT, UPT, UR13, 0x2000, URZ ;  /* 0x000020000d057890 */ /* 0x000fe2000fffe0ff */
[----:B-1----:R-:W-:Y:S01]  /*4b60*/  IMAD.SHL.U32 R205, R127, 0x40, RZ ;  /* 0x000000407fcd7824 */ /* 0x002fe200078e00ff */
[----:B------:R-:W-:Y:S01]  /*4b70*/  ULEA.HI UR4, UR4, UR31, URZ, 0x6 ;  /* 0x0000001f04047291 */ /* 0x000fe2000f8f30ff */
[----:B------:R-:W-:Y:S01]  /*4b80*/  IMAD.MOV.U32 R126, RZ, RZ, RZ ;  /* 0x000000ffff7e7224 */ /* 0x000fe200078e00ff */
[----:B------:R-:W-:Y:S01]  /*4b90*/  UIADD3 UR6, UPT, UPT, UR13, 0x3000, URZ ;  /* 0x000030000d067890 */ /* 0x000fe2000fffe0ff */
[----:B------:R-:W-:Y:S01]  /*4ba0*/  SHF.R.S32.HI R202, RZ, 0x1f, R203 ;  /* 0x0000001fffca7819 */ /* 0x000fe200000114cb */
[----:B------:R-:W-:Y:S01]  /*4bb0*/  USHF.R.S32.HI UR4, URZ, 0x6, UR4 ;  /* 0x00000006ff047899 */ /* 0x000fe20008011404 */
[----:B------:R-:W-:Y:S01]  /*4bc0*/  SHF.R.S32.HI R204, RZ, 0x1f, R205 ;  /* 0x0000001fffcc7819 */ /* 0x000fe200000114cd */
[----:B------:R-:W-:-:S02]  /*4bd0*/  USHF.R.U32.HI UR5, URZ, 0x4, UR5 ;  /* 0x00000004ff057899 */ /* 0x000fc40008011605 */
[----:B------:R-:W-:Y:S02]  /*4be0*/  USHF.R.U32.HI UR8, URZ, 0x4, UR6 ;  /* 0x00000004ff087899 */ /* 0x000fe40008011606 */
[----:B------:R-:W-:Y:S02]  /*4bf0*/  UISETP.LT.AND UP2, UPT, UR4, 0x2, UPT ;  /* 0x000000020400788c */ /* 0x000fe4000bf41270 */
[----:B------:R-:W-:Y:S02]  /*4c00*/  USGXT.U32 UR6, UR5, 0xe ;  /* 0x0000000e0506789a */ /* 0x000fe40008000000 */
[----:B------:R-:W-:Y:S02]  /*4c10*/  USGXT.U32 UR8, UR8, 0xe ;  /* 0x0000000e0808789a */ /* 0x000fe40008000000 */
[----:B------:R-:W-:Y:S01]  /*4c20*/  USEL UR4, UR4, 0x2, !UP2 ;  /* 0x0000000204047887 */ /* 0x000fe2000d000000 */
[----:B------:R-:W-:Y:S01]  /*4c30*/  UMOV UR16, 0xffffff80 ;  /* 0xffffff8000107882 */ /* 0x000fe20000000000 */
[----:B------:R-:W-:Y:S01]  /*4c40*/  UMOV UR17, 0x7fffbfdf ;  /* 0x7fffbfdf00117882 */ /* 0x000fe20000000000 */
[----:B------:R-:W-:Y:S01]  /*4c50*/  UMOV UR18, 0xfffffffe ;  /* 0xfffffffe00127882 */ /* 0x000fe20000000000 */
[----:B------:R-:W-:Y:S01]  /*4c60*/  UMOV UR19, 0x7fffbfdf ;  /* 0x7fffbfdf00137882 */ /* 0x000fe20000000000 */
[----:B------:R-:W-:Y:S01]  /*4c70*/  UMOV UR7, URZ ;  /* 0x000000ff00077c82 */ /* 0x000fe20008000000 */
[----:B------:R-:W-:Y:S01]  /*4c80*/  UMOV UR9, URZ ;  /* 0x000000ff00097c82 */ /* 0x000fe20008000000 */
[----:B------:R-:W-:-:S02]  /*4c90*/  UIADD3 UR29, UPT, UPT, UR29, -0x40, URZ ;  /* 0xffffffc01d1d7890 */ /* 0x000fc4000fffe0ff */
[----:B------:R-:W-:Y:S02]  /*4ca0*/  UIADD3.64 UR16, UPT, UPT, UR6, -UR16, URZ ;  /* 0x8000001006107297 */ /* 0x000fe4000fffe0ff */
[----:B------:R-:W-:Y:S02]  /*4cb0*/  UIADD3.64 UR18, UPT, UPT, UR8, -UR18, URZ ;  /* 0x8000001208127297 */ /* 0x000fe4000fffe0ff */
[----:B------:R-:W-:Y:S01]  /*4cc0*/  UIADD3 UR28, UPT, UPT, UR4, -0x1, URZ ;  /* 0xffffffff041c7890 */ /* 0x000fe2000fffe0ff */
[----:B------:R-:W-:Y:S01]  /*4cd0*/  UMOV UR30, 0x1 ;  /* 0x00000001001e7882 */ /* 0x000fe20000000000 */
[----:B------:R-:W-:-:S10]  /*4ce0*/  UMOV UR5, URZ ;  /* 0x000000ff00057c82 */ /* 0x000fd40008000000 */
.L_x_10:
[C---:B------:R-:W-:Y:S01]  /*4cf0*/  IADD3 R100, P2, PT, R205.reuse, R100, RZ ;  /* 0x00000064cd647210 */ /* 0x040fe20007f5e0ff */
[----:B------:R-:W-:Y:S01]  /*4d00*/  IMAD.U32 R126, R126, -0x80000000, RZ ;  /* 0x800000007e7e7824 */ /* 0x000fe200078e00ff */
[C---:B------:R-:W-:Y:S02]  /*4d10*/  IADD3 R164, P1, PT, R205.reuse, R164, RZ ;  /* 0x000000a4cda47210 */ /* 0x040fe40007f3e0ff */
[C---:B------:R-:W-:Y:S01]  /*4d20*/  IADD3 R196, P6, PT, R205.reuse, R196, RZ ;  /* 0x000000c4cdc47210 */ /* 0x040fe20007fde0ff */
[C---:B------:R-:W-:Y:S01]  /*4d30*/  IMAD.X R101, R204.reuse, 0x1, R101, P2 ;  /* 0x00000001cc657824 */ /* 0x040fe200010e0665 */
        /* <DEDUP_REMOVED lines=22> */
[----:B------:R-:W-:Y:S01]  /*4ea0*/  IADD3 R84, P5, PT, R205, R84, RZ ;  /* 0x00000054cd547210 */ /* 0x000fe20007fbe0ff */
[C---:B------:R-:W-:Y:S01]  /*4eb0*/  IMAD.X R11, R204.reuse, 0x1, R11, P2 ;  /* 0x00000001cc0b7824 */ /* 0x040fe200010e060b */
[----:B------:R-:W-:Y:S01]  /*4ec0*/  IADD3 R128, P2, PT, R203, R128, RZ ;  /* 0x00000080cb807210 */ /* 0x000fe20007f5e0ff */
[C---:B------:R-:W-:Y:S01]  /*4ed0*/  IMAD.X R163, R204.reuse, 0x1, R163, P3 ;  /* 0x00000001cca37824 */ /* 0x040fe200018e06a3 */
[C---:B------:R-:W-:Y:S01]  /*4ee0*/  IADD3 R152, P1, PT, R205.reuse, R152, RZ ;  /* 0x00000098cd987210 */ /* 0x040fe20007f3e0ff */
[----:B------:R-:W-:Y:S01]  /*4ef0*/  IMAD.X R85, R204, 0x1, R85, P5 ;  /* 0x00000001cc557824 */ /* 0x000fe200028e0655 */
[----:B------:R-:W-:Y:S01]  /*4f00*/  IADD3 R184, P6, PT, R205, R184, RZ ;  /* 0x000000b8cdb87210 */ /* 0x000fe20007fde0ff */
[----:B------:R-:W-:Y:S01]  /*4f10*/  IMAD.X R133, R202, 0x1, R133, P2 ;  /* 0x00000001ca857824 */ /* 0x000fe200010e0685 */
        /* <DEDUP_REMOVED lines=10> */
[C---:B------:R-:W-:Y:S01]  /*4fc0*/  IADD3 R176, P1, PT, R205.reuse, R176, RZ ;  /* 0x000000b0cdb07210 */ /* 0x040fe20007f3e0ff */
[----:B------:R-:W-:Y:S01]  /*4fd0*/  IMAD.X R121, R202, 0x1, R121, P2 ;  /* 0x00000001ca797824 */ /* 0x000fe200010e0679 */
        /* <DEDUP_REMOVED lines=14> */
[----:B0-----:R-:W0:Y:S01]  /*50c0*/  SYNCS.PHASECHK.TRANS64.TRYWAIT P2, [UR15], R126 ;  /* 0x0000007eff0075a7 */ /* 0x001e22000804110f */
        /* <DEDUP_REMOVED lines=10> */
[C---:B------:R-:W-:Y:S01]  /*5170*/  IADD3 R98, P3, PT, R203.reuse, R98, RZ ;  /* 0x00000062cb627210 */ /* 0x040fe20007f7e0ff */
[C---:B------:R-:W-:Y:S01]  /*5180*/  IMAD.X R109, R204.reuse, 0x1, R109, P6 ;  /* 0x00000001cc6d7824 */ /* 0x040fe200030e066d */
        /* <DEDUP_REMOVED lines=54> */
[----:B------:R-:W-:Y:S01]  /*54f0*/  ISETP.GE.AND P6, PT, R5, UR29, PT ;  /* 0x0000001d05007c0c */ /* 0x000fe2000bfc6270 */
[C---:B------:R-:W-:Y:S01]  /*5500*/  IMAD.X R71, R202.reuse, 0x1, R71, P5 ;  /* 0x00000001ca477824 */ /* 0x040fe200028e0647 */
[----:B------:R-:W-:Y:S01]  /*5510*/  ISETP.GE.AND P0, PT, R7, UR29, PT ;  /* 0x0000001d07007c0c */ /* 0x000fe2000bf06270 */
[----:B------:R-:W-:Y:S01]  /*5520*/  IMAD.X R17, R202, 0x1, R17, P1 ;  /* 0x00000001ca117824 */ /* 0x000fe200008e0611 */
[----:B------:R-:W-:Y:S01]  /*5530*/  PRMT R245, RZ, 0x7610, R245 ;  /* 0x00007610fff57816 */ /* 0x000fe200000000f5 */
[----:B0-----:R-:W-:Y:S10]  /*5540*/  @!P2 BRA `(.L_x_8) ;  /* 0x0000002800d0a947 */ /* 0x001ff40003800000 */
.L_x_16:
[----:B------:R-:W-:Y:S01]  /*5550*/  ISETP.GE.AND P1, PT, R14, UR29, PT ;  /* 0x0000001d0e007c0c */ /* 0x000fe2000bf26270 */
[----:B------:R-:W2:Y:S01]  /*5560*/  @!P6 LDG.E.U8 R245, desc[UR26][R16.64] ;  /* 0x0000001a10f5e981 */ /* 0x000ea2000c1e1100 */
[----:B------:R-:W-:Y:S02]  /*5570*/  PRMT R247, RZ, 0x7610, R247 ;  /* 0x00007610fff77816 */ /* 0x000fe400000000f7 */
[----:B------:R-:W-:Y:S02]  /*5580*/  ISETP.GE.AND P2, PT, R22, UR29, PT ;  /* 0x0000001d16007c0c */ /* 0x000fe4000bf46270 */
[----:B------:R-:W-:Y:S02]  /*5590*/  PRMT R249, RZ, 0x7610, R249 ;  /* 0x00007610fff97816 */ /* 0x000fe400000000f9 */
[----:B------:R-:W3:Y:S01]  /*55a0*/  @!P0 LDG.E.U8 R247, desc[UR26][R18.64] ;  /* 0x0000001a12f78981 */ /* 0x000ee2000c1e1100 */
[----:B------:R-:W-:Y:S02]  /*55b0*/  ISETP.GE.AND P0, PT, R15, UR29, PT ;  /* 0x0000001d0f007c0c */ /* 0x000fe4000bf06270 */
[----:B------:R-:W-:-:S02]  /*55c0*/  PRMT R222, RZ, 0x7610, R222 ;  /* 0x00007610ffde7816 */ /* 0x000fc400000000de */
[----:B------:R-:W4:Y:S01]  /*55d0*/  @!P1 LDG.E.U8 R249, desc[UR26][R20.64] ;  /* 0x0000001a14f99981 */ /* 0x000f22000c1e1100 */
[----:B------:R-:W-:Y:S02]  /*55e0*/  PRMT R251, RZ, 0x7610, R251 ;  /* 0x00007610fffb7816 */ /* 0x000fe400000000fb */
[----:B------:R-:W-:Y:S01]  /*55f0*/  ISETP.GE.AND P1, PT, R23, UR29, PT ;  /* 0x0000001d17007c0c */ /* 0x000fe2000bf26270 */
[----:B------:R-:W5:Y:S01]  /*5600*/  @!P2 LDG.E.U8 R222, desc[UR26][R26.64] ;  /* 0x0000001a1adea981 */ /* 0x000f62000c1e1100 */
[----:B------:R-:W-:-:S04]  /*5610*/  ISETP.GE.AND P2, PT, R29, UR29, PT ;  /* 0x0000001d1d007c0c */ /* 0x000fc8000bf46270 */
[----:B------:R-:W2:Y:S01]  /*5620*/  @!P0 LDG.E.U8 R251, desc[UR26][R24.64] ;  /* 0x0000001a18fb8981 */ /* 0x000ea2000c1e1100 */
[----:B------:R-:W-:Y:S02]  /*5630*/  PRMT R224, RZ, 0x7610, R224 ;  /* 0x00007610ffe07816 */ /* 0x000fe400000000e0 */
[----:B------:R-:W-:-:S04]  /*5640*/  ISETP.GE.AND P3, PT, R32, UR29, PT ;  /* 0x0000001d20007c0c */ /* 0x000fc8000bf66270 */
[----:B------:R-:W-:Y:S02]  /*5650*/  @!P1 IMAD.MOV.U32 R126, RZ, RZ, R28 ;  /* 0x000000ffff7e9224 */ /* 0x000fe400078e001c */
[----:B------:R-:W-:Y:S01]  /*5660*/  @!P1 IMAD.MOV.U32 R127, RZ, RZ, R31 ;  /* 0x000000ffff7f9224 */ /* 0x000fe200078e001f */
[----:B------:R-:W-:-:S04]  /*5670*/  PRMT R226, RZ, 0x7610, R226 ;  /* 0x00007610ffe27816 */ /* 0x000fc800000000e2 */
[----:B------:R0:W2:Y:S01]  /*5680*/  @!P1 LDG.E.U8 R224, desc[UR26][R126.64] ;  /* 0x0000001a7ee09981 */ /* 0x0000a2000c1e1100 */
[----:B------:R-:W-:Y:S02]  /*5690*/  ISETP.GE.AND P0, PT, R35, UR29, PT ;  /* 0x0000001d23007c0c */ /* 0x000fe4000bf06270 */
[----:B------:R-:W-:Y:S01]  /*56a0*/  PRMT R228, RZ, 0x7610, R228 ;  /* 0x00007610ffe47816 */ /* 0x000fe200000000e4 */
[----:B0-----:R-:W-:Y:S02]  /*56b0*/  @!P2 IMAD.MOV.U32 R126, RZ, RZ, R30 ;  /* 0x000000ffff7ea224 */ /* 0x001fe400078e001e */
[----:B------:R-:W-:Y:S01]  /*56c0*/  @!P2 IMAD.MOV.U32 R127, RZ, RZ, R33 ;  /* 0x000000ffff7fa224 */ /* 0x000fe200078e0021 */
[----:B------:R-:W-:-:S04]  /*56d0*/  ISETP.GE.AND P1, PT, R72, UR29, PT ;  /* 0x0000001d48007c0c */ /* 0x000fc8000bf26270 */
[----:B------:R0:W2:Y:S01]  /*56e0*/  @!P2 LDG.E.U8 R226, desc[UR26][R126.64] ;  /* 0x0000001a7ee2a981 */ /* 0x0000a2000c1e1100 */
[----:B------:R-:W-:Y:S02]  /*56f0*/  PRMT R230, RZ, 0x7610, R230 ;  /* 0x00007610ffe67816 */ /* 0x000fe400000000e6 */
[----:B------:R-:W-:-:S04]  /*5700*/  PRMT R232, RZ, 0x7610, R232 ;  /* 0x00007610ffe87816 */ /* 0x000fc800000000e8 */
[----:B------:R-:W2:Y:S01]  /*5710*/  @!P0 LDG.E.U8 R230, desc[UR26][R70.64] ;  /* 0x0000001a46e68981 */ /* 0x000ea2000c1e1100 */
[----:B0-----:R-:W-:Y:S02]  /*5720*/  @!P3 IMAD.MOV.U32 R126, RZ, RZ, R34 ;  /* 0x000000ffff7eb224 */ /* 0x001fe400078e0022 */
[----:B------:R-:W-:Y:S01]  /*5730*/  @!P3 IMAD.MOV.U32 R127, RZ, RZ, R67 ;  /* 0x000000ffff7fb224 */ /* 0x000fe200078e0043 */
[----:B------:R-:W2:Y:S04]  /*5740*/  @!P1 LDG.E.U8 R232, desc[UR26][R74.64] ;  /* 0x0000001a4ae89981 */ /* 0x000ea8000c1e1100 */
[----:B------:R0:W2:Y:S01]  /*5750*/  @!P3 LDG.E.U8 R228, desc[UR26][R126.64] ;  /* 0x0000001a7ee4b981 */ /* 0x0000a2000c1e1100 */
[----:B------:R-:W-:Y:S02]  /*5760*/  ISETP.GE.AND P0, PT, R73, UR29, PT ;  /* 0x0000001d49007c0c */ /* 0x000fe4000bf06270 */
[----:B------:R-:W-:-:S02]  /*5770*/  ISETP.GE.AND P1, PT, R80, UR29, PT ;  /* 0x0000001d50007c0c */ /* 0x000fc4000bf26270 */
[----:B------:R-:W-:Y:S02]  /*5780*/  PRMT R234, RZ, 0x7610, R234 ;  /* 0x00007610ffea7816 */ /* 0x000fe400000000ea */
[----:B------:R-:W-:Y:S02]  /*5790*/  ISETP.GE.AND P2, PT, R81, UR29, PT ;  /* 0x0000001d51007c0c */ /* 0x000fe4000bf46270 */
[----:B------:R-:W-:-:S05]  /*57a0*/  PRMT R236, RZ, 0x7610, R236 ;  /* 0x00007610ffec7816 */ /* 0x000fca00000000ec */
[----:B------:R-:W2:Y:S01]  /*57b0*/  @!P0 LDG.E.U8 R234, desc[UR26][R78.64] ;  /* 0x0000001a4eea8981 */ /* 0x000ea2000c1e1100 */
[----:B------:R-:W-:Y:S02]  /*57c0*/  ISETP.GE.AND P0, PT, R88, UR29, PT ;  /* 0x0000001d58007c0c */ /* 0x000fe4000bf06270 */
[----:B------:R-:W-:Y:S01]  /*57d0*/  PRMT R238, RZ, 0x7610, R238 ;  /* 0x00007610ffee7816 */ /* 0x000fe200000000ee */
[----:B------:R-:W2:Y:S01]  /*57e0*/  @!P1 LDG.E.U8 R236, desc[UR26][R82.64] ;  /* 0x0000001a52ec9981 */ /* 0x000ea2000c1e1100 */
[----:B------:R-:W-:Y:S02]  /*57f0*/  ISETP.GE.AND P1, PT, R89, UR29, PT ;  /* 0x0000001d59007c0c */ /* 0x000fe4000bf26270 */
[----:B------:R-:W-:Y:S02]  /*5800*/  PRMT R240, RZ, 0x7610, R240 ;  /* 0x00007610fff07816 */ /* 0x000fe400000000f0 */
[----:B------:R-:W2:Y:S01]  /*5810*/  @!P2 LDG.E.U8 R238, desc[UR26][R86.64] ;  /* 0x0000001a56eea981 */ /* 0x000ea2000c1e1100 */
[----:B------:R-:W-:-:S02]  /*5820*/  ISETP.GE.AND P2, PT, R96, UR29, PT ;  /* 0x0000001d60007c0c */ /* 0x000fc4000bf46270 */
[----:B------:R-:W-:Y:S02]  /*5830*/  PRMT R244, RZ, 0x7610, R244 ;  /* 0x00007610fff47816 */ /* 0x000fe400000000f4 */
[----:B------:R-:W2:Y:S01]  /*5840*/  @!P0 LDG.E.U8 R240, desc[UR26][R90.64] ;  /* 0x0000001a5af08981 */ /* 0x000ea2000c1e1100 */
[----:B------:R-:W-:Y:S02]  /*5850*/  ISETP.GE.AND P0, PT, R97, UR29, PT ;  /* 0x0000001d61007c0c */ /* 0x000fe4000bf06270 */
[----:B------:R-:W-:Y:S01]  /*5860*/  PRMT R252, RZ, 0x7610, R252 ;  /* 0x00007610fffc7816 */ /* 0x000fe200000000fc */
[----:B------:R-:W2:Y:S01]  /*5870*/  @!P1 LDG.E.U8 R244, desc[UR26][R94.64] ;  /* 0x0000001a5ef49981 */ /* 0x000ea2000c1e1100 */
[----:B------:R-:W-:-:S04]  /*5880*/  PRMT R250, RZ, 0x7610, R250 ;  /* 0x00007610fffa7816 */ /* 0x000fc800000000fa */
[----:B------:R-:W2:Y:S05]  /*5890*/  @!P2 LDG.E.U8 R252, desc[UR26][R98.64] ;  /* 0x0000001a62fca981 */ /* 0x000eaa000c1e1100 */
[----:B------:R-:W2:Y:S01]  /*58a0*/  @!P0 LDG.E.U8 R250, desc[UR26][R102.64] ;  /* 0x0000001a66fa8981 */ /* 0x000ea2000c1e1100 */
[----:B------:R-:W-:Y:S02]  /*58b0*/  ISETP.GE.AND P1, PT, R104, UR29, PT ;  /* 0x0000001d68007c0c */ /* 0x000fe4000bf26270 */
[----:B------:R-:W-:-:S11]  /*58c0*/  PRMT R248, RZ, 0x7610, R248 ;  /* 0x00007610fff87816 */ /* 0x000fd600000000f8 */
[----:B------:R-:W2:Y:S01]  /*58d0*/  @!P1 LDG.E.U8 R248, desc[UR26][R106.64] ;  /* 0x0000001a6af89981 */ /* 0x000ea2000c1e1100 */
[----:B------:R-:W-:Y:S02]  /*58e0*/  ISETP.GE.AND P1, PT, R112, UR29, PT ;  /* 0x0000001d70007c0c */ /* 0x000fe4000bf26270 */
[----:B------:R-:W-:-:S11]  /*58f0*/  PRMT R242, RZ, 0x7610, R242 ;  /* 0x00007610fff27816 */ /* 0x000fd600000000f2 */
[----:B0-----:R-:W-:Y:S02]  /*5900*/  @!P1 IMAD.MOV.U32 R126, RZ, RZ, R116 ;  /* 0x000000ffff7e9224 */ /* 0x001fe400078e0074 */
[----:B------:R-:W-:-:S05]  /*5910*/  @!P1 IMAD.MOV.U32 R127, RZ, RZ, R119 ;  /* 0x000000ffff7f9224 */ /* 0x000fca00078e0077 */
[----:B------:R0:W3:Y:S01]  /*5920*/  @!P1 LDG.E.U8 R242, desc[UR26][R126.64] ;  /* 0x0000001a7ef29981 */ /* 0x0000e2000c1e1100 */
[----:B------:R-:W-:Y:S02]  /*5930*/  ISETP.GE.AND P1, PT, R150, UR29, PT ;  /* 0x0000001d96007c0c */ /* 0x000fe4000bf26270 */
[----:B------:R-:W-:Y:S02]  /*5940*/  ISETP.GE.AND P0, PT, R105, UR29, PT ;  /* 0x0000001d69007c0c */ /* 0x000fe4000bf06270 */
[----:B------:R-:W-:Y:S02]  /*5950*/  ISETP.GE.AND P2, PT, R129, UR29, PT ;  /* 0x0000001d81007c0c */ /* 0x000fe4000bf46270 */
[----:B------:R-:W-:Y:S02]  /*5960*/  PRMT R246, RZ, 0x7610, R246 ;  /* 0x00007610fff67816 */ /* 0x000fe400000000f6 */
[----:B------:R-:W-:Y:S02]  /*5970*/  ISETP.GE.AND P3, PT, R156, UR29, PT ;  /* 0x0000001d9c007c0c */ /* 0x000fe4000bf66270 */
[----:B------:R-:W-:-:S03]  /*5980*/  PRMT R206, RZ, 0x7610, R206 ;  /* 0x00007610ffce7816 */ /* 0x000fc600000000ce */
[----:B0-----:R-:W-:Y:S02]  /*5990*/  @!P1 IMAD.MOV.U32 R126, RZ, RZ, R138 ;  /* 0x000000ffff7e9224 */ /* 0x001fe400078e008a */
[----:B------:R-:W-:Y:S01]  /*59a0*/  @!P1 IMAD.MOV.U32 R127, RZ, RZ, R149 ;  /* 0x000000ffff7f9224 */ /* 0x000fe200078e0095 */
[----:B------:R-:W4:Y:S01]  /*59b0*/  @!P0 LDG.E.U8 R246, desc[UR26][R110.64] ;  /* 0x0000001a6ef68981 */ /* 0x000f22000c1e1100 */
[----:B------:R-:W-:Y:S02]  /*59c0*/  ISETP.GE.AND P0, PT, R135, UR29, PT ;  /* 0x0000001d87007c0c */ /* 0x000fe4000bf06270 */
[----:B------:R-:W-:Y:S01]  /*59d0*/  PRMT R208, RZ, 0x7610, R208 ;  /* 0x00007610ffd07816 */ /* 0x000fe200000000d0 */
[----:B------:R0:W5:Y:S01]  /*59e0*/  @!P1 LDG.E.U8 R206, desc[UR26][R126.64] ;  /* 0x0000001a7ece9981 */ /* 0x000162000c1e1100 */
[----:B------:R-:W-:Y:S02]  /*59f0*/  ISETP.GE.AND P1, PT, R113, UR29, PT ;  /* 0x0000001d71007c0c */ /* 0x000fe4000bf26270 */
[----:B------:R-:W-:Y:S01]  /*5a00*/  PRMT R210, RZ, 0x7610, R210 ;  /* 0x00007610ffd27816 */ /* 0x000fe200000000d2 */
[----:B0-----:R-:W-:-:S02]  /*5a10*/  @!P2 IMAD.MOV.U32 R126, RZ, RZ, R130 ;  /* 0x000000ffff7ea224 */ /* 0x001fc400078e0082 */
[----:B------:R-:W-:-:S05]  /*5a20*/  @!P2 IMAD.MOV.U32 R127, RZ, RZ, R137 ;  /* 0x000000ffff7fa224 */ /* 0x000fca00078e0089 */
[----:B------:R0:W5:Y:S01]  /*5a30*/  @!P2 LDG.E.U8 R208, desc[UR26][R126.64] ;  /* 0x0000001a7ed0a981 */ /* 0x000162000c1e1100 */
[----:B------:R-:W-:Y:S02]  /*5a40*/  ISETP.GE.AND P2, PT, R160, UR29, PT ;  /* 0x0000001da0007c0c */ /* 0x000fe4000bf46270 */
[----:B------:R-:W-:Y:S01]  /*5a50*/  PRMT R212, RZ, 0x7610, R212 ;  /* 0x00007610ffd47816 */ /* 0x000fe200000000d4 */
[----:B0-----:R-:W-:Y:S02]  /*5a60*/  @!P3 IMAD.MOV.U32 R126, RZ, RZ, R140 ;  /* 0x000000ffff7eb224 */ /* 0x001fe400078e008c */
        /* <DEDUP_REMOVED lines=27> */
[----:B------:R-:W-:Y:S02]  /*5c20*/  PRMT R218, RZ, 0x7610, R218 ;  /* 0x00007610ffda7816 */ /* 0x000fe400000000da */
[----:B------:R-:W-:Y:S01]  /*5c30*/  ISETP.GE.AND P0, PT, R147, UR29, PT ;  /* 0x0000001d93007c0c */ /* 0x000fe2000bf06270 */
[----:B0-----:R-:W-:Y:S02]  /*5c40*/  @!P1 IMAD.MOV.U32 R126, RZ, RZ, R124 ;  /* 0x000000ffff7e9224 */ /* 0x001fe400078e007c */
[----:B------:R-:W-:-:S05]  /*5c50*/  @!P1 IMAD.MOV.U32 R127, RZ, RZ, R131 ;  /* 0x000000ffff7f9224 */ /* 0x000fca00078e0083 */
[----:B------:R0:W5:Y:S01]  /*5c60*/  @!P1 LDG.E.U8 R211, desc[UR26][R126.64] ;  /* 0x0000001a7ed39981 */ /* 0x000162000c1e1100 */
[----:B------:R-:W-:Y:S01]  /*5c70*/  PRMT R213, RZ, 0x7610, R213 ;  /* 0x00007610ffd57816 */ /* 0x000fe200000000d5 */
[----:B0-----:R-:W-:Y:S02]  /*5c80*/  @!P5 IMAD.MOV.U32 R126, RZ, RZ, R146 ;  /* 0x000000ffff7ed224 */ /* 0x001fe400078e0092 */
[----:B------:R-:W-:-:S05]  /*5c90*/  @!P5 IMAD.MOV.U32 R127, RZ, RZ, R157 ;  /* 0x000000ffff7fd224 */ /* 0x000fca00078e009d */
[----:B------:R0:W5:Y:S01]  /*5ca0*/  @!P5 LDG.E.U8 R218, desc[UR26][R126.64] ;  /* 0x0000001a7edad981 */ /* 0x000162000c1e1100 */
[----:B------:R-:W-:Y:S01]  /*5cb0*/  PRMT R220, RZ, 0x7610, R220 ;  /* 0x00007610ffdc7816 */ /* 0x000fe200000000dc */
[----:B0-----:R-:W-:Y:S02]  /*5cc0*/  @!P2 IMAD.MOV.U32 R126, RZ, RZ, R128 ;  /* 0x000000ffff7ea224 */ /* 0x001fe400078e0080 */
[----:B------:R-:W-:-:S05]  /*5cd0*/  @!P2 IMAD.MOV.U32 R127, RZ, RZ, R133 ;  /* 0x000000ffff7fa224 */ /* 0x000fca00078e0085 */
[----:B------:R0:W5:Y:S02]  /*5ce0*/  @!P2 LDG.E.U8 R213, desc[UR26][R126.64] ;  /* 0x0000001a7ed5a981 */ /* 0x000164000c1e1100 */
[----:B0-----:R-:W-:Y:S02]  /*5cf0*/  @!P0 IMAD.MOV.U32 R126, RZ, RZ, R148 ;  /* 0x000000ffff7e8224 */ /* 0x001fe400078e0094 */
[----:B------:R-:W-:-:S05]  /*5d00*/  @!P0 IMAD.MOV.U32 R127, RZ, RZ, R159 ;  /* 0x000000ffff7f8224 */ /* 0x000fca00078e009f */
[----:B------:R0:W5:Y:S01]  /*5d10*/  @!P0 LDG.E.U8 R220, desc[UR26][R126.64] ;  /* 0x0000001a7edc8981 */ /* 0x000162000c1e1100 */
[----:B------:R-:W-:Y:S01]  /*5d20*/  BAR.SYNC.DEFER_BLOCKING 0x0 ;  /* 0x0000000000007b1d */ /* 0x000fe20000010000 */
[----:B------:R-:W-:Y:S02]  /*5d30*/  ISETP.GE.AND P1, PT, R4, UR29, PT ;  /* 0x0000001d04007c0c */ /* 0x000fe4000bf26270 */
[----:B------:R-:W-:Y:S02]  /*5d40*/  PRMT R235, RZ, 0x7610, R235 ;  /* 0x00007610ffeb7816 */ /* 0x000fe400000000eb */
[----:B------:R-:W-:-:S09]  /*5d50*/  PRMT R237, RZ, 0x7610, R237 ;  /* 0x00007610ffed7816 */ /* 0x000fd200000000ed */
[----:B0-----:R-:W-:Y:S02]  /*5d60*/  @!P1 IMAD.MOV.U32 R126, RZ, RZ, R132 ;  /* 0x000000ffff7e9224 */ /* 0x001fe400078e0084 */
[----:B------:R-:W-:Y:S01]  /*5d70*/  @!P1 IMAD.MOV.U32 R127, RZ, RZ, R141 ;  /* 0x000000ffff7f9224 */ /* 0x000fe200078e008d */
[----:B------:R-:W-:-:S04]  /*5d80*/  PRMT R239, RZ, 0x7610, R239 ;  /* 0x00007610ffef7816 */ /* 0x000fc800000000ef */
[----:B------:R0:W5:Y:S02]  /*5d90*/  @!P1 LDG.E.U8 R235, desc[UR26][R126.64] ;  /* 0x0000001a7eeb9981 */ /* 0x000164000c1e1100 */
        /* <DEDUP_REMOVED lines=10> */
[----:B------:R0:W5:Y:S04]  /*5e40*/  @!P1 LDG.E.U8 R241, desc[UR26][R126.64] ;  /* 0x0000001a7ef19981 */ /* 0x000168000c1e1100 */
[----:B--2---:R1:W-:Y:S01]  /*5e50*/  STS.U8 [R6+UR13+0x2000], R245 ;  /* 0x002000f506007988 */ /* 0x0043e2000800000d */
[----:B0-----:R-:W-:Y:S02]  /*5e60*/  @!P1 IMAD.MOV.U32 R126, RZ, RZ, R158 ;  /* 0x000000ffff7e9224 */ /* 0x001fe400078e009e */
[----:B------:R-:W-:Y:S01]  /*5e70*/  @!P1 IMAD.MOV.U32 R127, RZ, RZ, R165 ;  /* 0x000000ffff7f9224 */ /* 0x000fe200078e00a5 */
[----:B-1----:R-:W-:-:S04]  /*5e80*/  PRMT R245, RZ, 0x7610, R245 ;  /* 0x00007610fff57816 */ /* 0x002fc800000000f5 */
[----:B------:R0:W2:Y:S04]  /*5e90*/  @!P1 LDG.E.U8 R243, desc[UR26][R126.64] ;  /* 0x0000001a7ef39981 */ /* 0x0000a8000c1e1100 */
[----:B---3--:R1:W-:Y:S01]  /*5ea0*/  STS.U8 [R6+UR13+0x2200], R247 ;  /* 0x002200f706007988 */ /* 0x0083e2000800000d */
[----:B0-----:R-:W-:Y:S02]  /*5eb0*/  @!P1 IMAD.MOV.U32 R126, RZ, RZ, R164 ;  /* 0x000000ffff7e9224 */ /* 0x001fe400078e00a4 */
[----:B------:R-:W-:Y:S01]  /*5ec0*/  @!P1 IMAD.MOV.U32 R127, RZ, RZ, R167 ;  /* 0x000000ffff7f9224 */ /* 0x000fe200078e00a7 */
[----:B-1----:R-:W-:-:S04]  /*5ed0*/  PRMT R247, RZ, 0x7610, R247 ;  /* 0x00007610fff77816 */ /* 0x002fc800000000f7 */
[----:B------:R0:W3:Y:S04]  /*5ee0*/  @!P1 LDG.E.U8 R245, desc[UR26][R126.64] ;  /* 0x0000001a7ef59981 */ /* 0x0000e8000c1e1100 */
[----:B----4-:R1:W-:Y:S01]  /*5ef0*/  STS.U8 [R6+UR13+0x2400], R249 ;  /* 0x002400f906007988 */ /* 0x0103e2000800000d */
[----:B0-----:R-:W-:Y:S02]  /*5f00*/  @!P1 IMAD.MOV.U32 R126, RZ, RZ, R166 ;  /* 0x000000ffff7e9224 */ /* 0x001fe400078e00a6 */
[----:B------:R-:W-:Y:S01]  /*5f10*/  @!P1 IMAD.MOV.U32 R127, RZ, RZ, R169 ;  /* 0x000000ffff7f9224 */ /* 0x000fe200078e00a9 */
[----:B-1----:R-:W-:-:S04]  /*5f20*/  PRMT R249, RZ, 0x7610, R249 ;  /* 0x00007610fff97816 */ /* 0x002fc800000000f9 */
[----:B------:R0:W4:Y:S04]  /*5f30*/  @!P1 LDG.E.U8 R247, desc[UR26][R126.64] ;  /* 0x0000001a7ef79981 */ /* 0x000128000c1e1100 */
[----:B------:R1:W-:Y:S01]  /*5f40*/  STS.U8 [R6+UR13+0x2600], R251 ;  /* 0x002600fb06007988 */ /* 0x0003e2000800000d */
[----:B0-----:R-:W-:Y:S02]  /*5f50*/  @!P1 IMAD.MOV.U32 R126, RZ, RZ, R170 ;  /* 0x000000ffff7e9224 */ /* 0x001fe400078e00aa */
[----:B------:R-:W-:Y:S01]  /*5f60*/  @!P1 IMAD.MOV.U32 R127, RZ, RZ, R173 ;  /* 0x000000ffff7f9224 */ /* 0x000fe200078e00ad */
[----:B-1----:R-:W-:-:S04]  /*5f70*/  PRMT R251, RZ, 0x7610, R251 ;  /* 0x00007610fffb7816 */ /* 0x002fc800000000fb */
[----:B------:R0:W2:Y:S04]  /*5f80*/  @!P1 LDG.E.U8 R249, desc[UR26][R126.64] ;  /* 0x0000001a7ef99981 */ /* 0x0000a8000c1e1100 */
[----:B-----5:R1:W-:Y:S01]  /*5f90*/  STS.U8 [R6+UR13+0x2800], R222 ;  /* 0x002800de06007988 */ /* 0x0203e2000800000d */
[----:B0-----:R-:W-:Y:S02]  /*5fa0*/  @!P1 IMAD.MOV.U32 R126, RZ, RZ, R174 ;  /* 0x000000ffff7e9224 */ /* 0x001fe400078e00ae */
[----:B------:R-:W-:Y:S01]  /*5fb0*/  @!P1 IMAD.MOV.U32 R127, RZ, RZ, R177 ;  /* 0x000000ffff7f9224 */ /* 0x000fe200078e00b1 */
[----:B-1----:R-:W-:-:S04]  /*5fc0*/  PRMT R222, RZ, 0x7610, R222 ;  /* 0x00007610ffde7816 */ /* 0x002fc800000000de */
[----:B------:R0:W5:Y:S04]  /*5fd0*/  @!P1 LDG.E.U8 R251, desc[UR26][R126.64] ;  /* 0x0000001a7efb9981 */ /* 0x000168000c1e1100 */
[----:B------:R1:W-:Y:S01]  /*5fe0*/  STS.U8 [R6+UR13+0x2a00], R224 ;  /* 0x002a00e006007988 */ /* 0x0003e2000800000d */
[----:B0-----:R-:W-:Y:S02]  /*5ff0*/  @!P1 IMAD.MOV.U32 R126, RZ, RZ, R178 ;  /* 0x000000ffff7e9224 */ /* 0x001fe400078e00b2 */
[----:B------:R-:W-:Y:S01]  /*6000*/  @!P1 IMAD.MOV.U32 R127, RZ, RZ, R181 ;  /* 0x000000ffff7f9224 */ /* 0x000fe200078e00b5 */
[----:B-1----:R-:W-:-:S04]  /*6010*/  PRMT R224, RZ, 0x7610, R224 ;  /* 0x00007610ffe07816 */ /* 0x002fc800000000e0 */
[----:B------:R0:W2:Y:S04]  /*6020*/  @!P1 LDG.E.U8 R222, desc[UR26][R126.64] ;  /* 0x0000001a7ede9981 */ /* 0x0000a8000c1e1100 */
        /* <DEDUP_REMOVED lines=49> */
[----:B------:R0:W2:Y:S01]  /*6340*/  @!P1 LDG.E.U8 R244, desc[UR26][R126.64] ;  /* 0x0000001a7ef49981 */ /* 0x0000a2000c1e1100 */
[----:B------:R-:W-:Y:S02]  /*6350*/  PRMT R215, RZ, 0x7610, R215 ;  /* 0x00007610ffd77816 */ /* 0x000fe400000000d7 */
[----:B------:R-:W-:Y:S02]  /*6360*/  PRMT R217, RZ, 0x7610, R217 ;  /* 0x00007610ffd97816 */ /* 0x000fe400000000d9 */
[----:B------:R-:W-:Y:S02]  /*6370*/  PRMT R219, RZ, 0x7610, R219 ;  /* 0x00007610ffdb7816 */ /* 0x000fe400000000db */
[----:B------:R-:W-:Y:S02]  /*6380*/  PRMT R221, RZ, 0x7610, R221 ;  /* 0x00007610ffdd7816 */ /* 0x000fe400000000dd */
[----:B------:R-:W-:Y:S01]  /*6390*/  PRMT R223, RZ, 0x7610, R223 ;  /* 0x00007610ffdf7816 */ /* 0x000fe200000000df */
[----:B0-----:R-:W-:Y:S01]  /*63a0*/  @!P1 IMAD.MOV.U32 R126, RZ, RZ, R192 ;  /* 0x000000ffff7e9224 */ /* 0x001fe200078e00c0 */
[----:B------:R-:W-:Y:S01]  /*63b0*/  PRMT R225, RZ, 0x7610, R225 ;  /* 0x00007610ffe17816 */ /* 0x000fe200000000e1 */
[----:B------:R-:W-:Y:S01]  /*63c0*/  @!P1 IMAD.MOV.U32 R127, RZ, RZ, R195 ;  /* 0x000000ffff7f9224 */ /* 0x000fe200078e00c3 */
[----:B------:R-:W-:-:S02]  /*63d0*/  PRMT R227, RZ, 0x7610, R227 ;  /* 0x00007610ffe37816 */ /* 0x000fc400000000e3 */
[----:B------:R-:W-:Y:S01]  /*63e0*/  PRMT R229, RZ, 0x7610, R229 ;  /* 0x00007610ffe57816 */ /* 0x000fe200000000e5 */
[----:B------:R0:W-:Y:S01]  /*63f0*/  STS.U8 [R200+UR13+0x2100], R250 ;  /* 0x002100fac8007988 */ /* 0x0001e2000800000d */
[----:B------:R-:W-:Y:S02]  /*6400*/  PRMT R231, RZ, 0x7610, R231 ;  /* 0x00007610ffe77816 */ /* 0x000fe400000000e7 */
[----:B------:R-:W-:Y:S01]  /*6410*/  PRMT R233, RZ, 0x7610, R233 ;  /* 0x00007610ffe97816 */ /* 0x000fe200000000e9 */
[----:B------:R1:W2:Y:S04]  /*6420*/  @!P1 LDG.E.U8 R252, desc[UR26][R126.64] ;  /* 0x0000001a7efc9981 */ /* 0x0002a8000c1e1100 */
[----:B------:R-:W2:Y:S01]  /*6430*/  @!P1 LDG.E.U8 R215, desc[UR26][R8.64] ;  /* 0x0000001a08d79981 */ /* 0x000ea2000c1e1100 */
[----:B0-----:R-:W-:-:S03]  /*6440*/  PRMT R250, RZ, 0x7610, R250 ;  /* 0x00007610fffa7816 */ /* 0x001fc600000000fa */
[----:B------:R-:W3:Y:S01]  /*6450*/  @!P1 LDG.E.U8 R217, desc[UR26][R10.64] ;  /* 0x0000001a0ad99981 */ /* 0x000ee2000c1e1100 */
[----:B-1----:R-:W-:Y:S02]  /*6460*/  @!P1 IMAD.MOV.U32 R126, RZ, RZ, R196 ;  /* 0x000000ffff7e9224 */ /* 0x002fe400078e00c4 */
[----:B------:R-:W-:Y:S01]  /*6470*/  @!P1 IMAD.MOV.U32 R127, RZ, RZ, R199 ;  /* 0x000000ffff7f9224 */ /* 0x000fe200078e00c7 */
[----:B------:R-:W4:Y:S04]  /*6480*/  @!P1 LDG.E.U8 R219, desc[UR26][R12.64] ;  /* 0x0000001a0cdb9981 */ /* 0x000f28000c1e1100 */
[----:B------:R-:W5:Y:S04]  /*6490*/  @!P1 LDG.E.U8 R221, desc[UR26][R68.64] ;  /* 0x0000001a44dd9981 */ /* 0x000f68000c1e1100 */
[----:B------:R-:W5:Y:S04]  /*64a0*/  @!P1 LDG.E.U8 R223, desc[UR26][R76.64] ;  /* 0x0000001a4cdf9981 */ /* 0x000f68000c1e1100 */
[----:B------:R-:W5:Y:S04]  /*64b0*/  @!P1 LDG.E.U8 R225, desc[UR26][R84.64] ;  /* 0x0000001a54e19981 */ /* 0x000f68000c1e1100 */
[----:B------:R-:W5:Y:S04]  /*64c0*/  @!P1 LDG.E.U8 R227, desc[UR26][R92.64] ;  /* 0x0000001a5ce39981 */ /* 0x000f68000c1e1100 */
[----:B------:R-:W5:Y:S04]  /*64d0*/  @!P1 LDG.E.U8 R229, desc[UR26][R100.64] ;  /* 0x0000001a64e59981 */ /* 0x000f68000c1e1100 */
[----:B------:R-:W5:Y:S04]  /*64e0*/  @!P1 LDG.E.U8 R231, desc[UR26][R108.64] ;  /* 0x0000001a6ce79981 */ /* 0x000f68000c1e1100 */
[----:B------:R-:W5:Y:S04]  /*64f0*/  @!P1 LDG.E.U8 R233, desc[UR26][R114.64] ;  /* 0x0000001a72e99981 */ /* 0x000f68000c1e1100 */
[----:B------:R-:W5:Y:S04]  /*6500*/  @!P1 LDG.E.U8 R250, desc[UR26][R126.64] ;  /* 0x0000001a7efa9981 */ /* 0x000f68000c1e1100 */
        /* <DEDUP_REMOVED lines=15> */
[----:B------:R-:W-:Y:S01]  /*6600*/  ULEA UR15, UR30, UR13, 0x3 ;  /* 0x0000000d1e0f7291 */ /* 0x000fe2000f8e18ff */
[----:B------:R-:W-:-:S03]  /*6610*/  UMOV UR4, UR5 ;  /* 0x0000000500047c82 */ /* 0x000fc60008000000 */
[----:B------:R-:W-:Y:S01]  /*6620*/  UIADD3 UR15, UPT, UPT, UR15, 0x4000, URZ ;  /* 0x000040000f0f7890 */ /* 0x000fe2000fffe0ff */
        /* <DEDUP_REMOVED lines=33> */
[----:B-1----:R-:W1:Y:S02]  /*6840*/  FENCE.VIEW.ASYNC.S ;  /* 0x00000000000073c6 */ /* 0x002e640000000000 */
[----:B-1----:R-:W-:Y:S06]  /*6850*/  BAR.SYNC.DEFER_BLOCKING 0x0 ;  /* 0x0000000000007b1d */ /* 0x002fec0000010000 */
[----:B------:R-:W-:Y:S05]  /*6860*/  BRA.U UP1, `(.L_x_9) ;  /* 0x00000001013c7547 */ /* 0x000fea000b800000 */
[----:B------:R-:W-:Y:S01]  /*6870*/  UMOV UR20, UR6 ;  /* 0x0000000600147c82 */ /* 0x000fe20008000000 */
[----:B------:R-:W-:Y:S01]  /*6880*/  UMOV UR21, 0x80004020 ;  /* 0x8000402000157882 */ /* 0x000fe20000000000 */
[----:B------:R-:W-:Y:S01]  /*6890*/  UMOV UR22, UR8 ;  /* 0x0000000800167c82 */ /* 0x000fe20008000000 */
[----:B------:R-:W-:Y:S01]  /*68a0*/  UMOV UR23, 0x80004020 ;  /* 0x8000402000177882 */ /* 0x000fe20000000000 */
[----:B------:R-:W-:Y:S01]  /*68b0*/  UMOV UR24, 0x0 ;  /* 0x0000000000187882 */ /* 0x000fe20000000000 */
[----:B------:R-:W-:Y:S01]  /*68c0*/  UMOV UR25, 0x4108010 ;  /* 0x0410801000197882 */ /* 0x000fe20000000000 */
[----:B------:R-:W-:Y:S01]  /*68d0*/  UMOV UR10, UR15 ;  /* 0x0000000f000a7c82 */ /* 0x000fe20008000000 */
[----:B------:R-:W-:Y:S01]  /*68e0*/  UMOV UR11, URZ ;  /* 0x000000ff000b7c82 */ /* 0x000fe20008000000 */
[----:B------:R-:W-:Y:S01]  /*68f0*/  UMOV UR32, 0x0 ;  /* 0x0000000000207882 */ /* 0x000fe20000000000 */
[----:B------:R-:W-:Y:S01]  /*6900*/  UMOV UR33, 0x4108010 ;  /* 0x0410801000217882 */ /* 0x000fe20000000000 */
[----:B------:R1:W-:Y:S01]  /*6910*/  UTCQMMA gdesc[UR20], gdesc[UR22], tmem[UR12], tmem[UR24], idesc[UR25], UPT ;  /* 0x00ff1816140075ea */ /* 0x0003e2000b80030c */
[----:B------:R-:W-:Y:S01]  /*6920*/  UMOV UR5, UR10 ;  /* 0x0000000a00057c82 */ /* 0x000fe20008000000 */
[----:B------:R1:W-:Y:S01]  /*6930*/  UTCQMMA gdesc[UR16], gdesc[UR18], tmem[UR12], tmem[UR32], idesc[UR33], UPT ;  /* 0x00ff2012100075ea */ /* 0x0003e2000b80030c */
[----:B------:R1:W-:Y:S01]  /*6940*/  UTCBAR [UR5], URZ ;  /* 0x000000ff050073e9 */ /* 0x0003e200080000ff */
[----:B------:R-:W-:-:S02]  /*6950*/  NOP ;  /* 0x0000000000007918 */ /* 0x000fc40000000000 */
.L_x_9:
[----:B------:R-:W-:Y:S01]  /*6960*/  UIADD3 UR30, UPT, UPT, UR30, 0x1, URZ ;  /* 0x000000011e1e7890 */ /* 0x000fe2000fffe0ff */
[----:B------:R-:W-:Y:S01]  /*6970*/  IMAD.U32 R126, RZ, RZ, UR4 ;  /* 0x00000004ff7e7e24 */ /* 0x000fe2000f8e00ff */
[----:B------:R-:W-:Y:S02]  /*6980*/  UIADD3 UR28, UPT, UPT, UR28, -0x1, URZ ;  /* 0xffffffff1c1c7890 */ /* 0x000fe4000fffe0ff */
[----:B------:R-:W-:Y:S02]  /*6990*/  UISETP.GT.AND UP2, UPT, UR30, 0x1, UPT ;  /* 0x000000011e00788c */ /* 0x000fe4000bf44270 */
[----:B------:R-:W-:Y:S02]  /*69a0*/  UIADD3 UR29, UPT, UPT, UR29, -0x40, URZ ;  /* 0xffffffc01d1d7890 */ /* 0x000fe4000fffe0ff */
[----:B-1----:R-:W-:Y:S02]  /*69b0*/  USEL UR5, URZ, 0x1, !UP2 ;  /* 0x00000001ff057887 */ /* 0x002fe4000d000000 */
[----:B------:R-:W-:-:S02]  /*69c0*/  USEL UR30, UR30, URZ, !UP2 ;  /* 0x000000ff1e1e7287 */ /* 0x000fc4000d000000 */
[----:B------:R-:W-:Y:S02]  /*69d0*/  UISETP.NE.U32.AND UP2, UPT, UR28, URZ, UPT ;  /* 0x000000ff1c00728c */ /* 0x000fe4000bf45070 */
[----:B------:R-:W-:-:S07]  /*69e0*/  ULOP3.LUT UR5, UR4, UR5, URZ, 0x3c, !UPT ;  /* 0x0000000504057292 */ /* 0x000fce000f8e3cff */
[----:B------:R-:W-:Y:S05]  /*69f0*/  BRA.U UP2, `(.L_x_10) ;  /* 0xffffffe102bc7547 */ /* 0x000fea000b83ffff */
.L_x_7:
[----:B------:R-:W-:-:S09]  /*6a00*/  UISETP.GE.AND UP1, UPT, UR31, 0x40, UPT ;  /* 0x000000401f00788c */ /* 0x000fd2000bf26270 */
[----:B------:R-:W-:Y:S05]  /*6a10*/  BRA.U !UP1, `(.L_x_11) ;  /* 0x0000000109107547 */ /* 0x000fea000b800000 */
[----:B------:R-:W-:-:S06]  /*6a20*/  USHF.L.U32 UR4, UR4, 0x1f, URZ ;  /* 0x0000001f04047899 */ /* 0x000fcc00080006ff */
[----:B------:R-:W-:-:S04]  /*6a30*/  IMAD.U32 R4, RZ, RZ, UR4 ;  /* 0x00000004ff047e24 */ /* 0x000fc8000f8e00ff */
[----:B------:R-:W2:Y:S02]  /*6a40*/  SYNCS.PHASECHK.TRANS64.TRYWAIT P0, [UR15], R4 ;  /* 0x00000004ff0075a7 */ /* 0x000ea4000800110f */
[----:B--2---:R-:W-:Y:S05]  /*6a50*/  @!P0 BRA `(.L_x_12) ;  /* 0x0000001400988947 */ /* 0x004fea0003800000 */
.L_x_11:
[----:B------:R-:W-:Y:S01]  /*6a60*/  BAR.SYNC.DEFER_BLOCKING 0x0 ;  /* 0x0000000000007b1d */ /* 0x000fe20000010000 */
[C---:B------:R-:W-:Y:S02]  /*6a70*/  IMAD.SHL.U32 R68, R0.reuse, 0x100, RZ ;  /* 0x0000010000447824 */ /* 0x040fe400078e00ff */
[C---:B------:R-:W-:Y:S02]  /*6a80*/  IMAD.SHL.U32 R67, R0.reuse, 0x10, RZ ;  /* 0x0000001000437824 */ /* 0x040fe400078e00ff */
[----:B------:R-:W-:Y:S01]  /*6a90*/  IMAD.SHL.U32 R69, R0, 0x8, RZ ;  /* 0x0000000800457824 */ /* 0x000fe200078e00ff */
[----:B------:R-:W-:Y:S01]  /*6aa0*/  LOP3.LUT R71, R68, 0x1000, RZ, 0xc0, !PT ;  /* 0x0000100044477812 */ /* 0x000fe200078ec0ff */
[----:B------:R-:W2:Y:S01]  /*6ab0*/  LDCU UR4, c[0x0][0x3b4] ;  /* 0x00007680ff0477ac */ /* 0x000ea20008000800 */
[----:B------:R-:W-:Y:S02]  /*6ac0*/  LOP3.LUT R68, R67, 0xf0, RZ, 0xc0, !PT ;  /* 0x000000f043447812 */ /* 0x000fe400078ec0ff */
[----:B------:R-:W-:Y:S01]  /*6ad0*/  LOP3.LUT R69, R69, 0x300, RZ, 0xc0, !PT ;  /* 0x0000030045457812 */ /* 0x000fe200078ec0ff */
[----:B------:R-:W3:Y:S01]  /*6ae0*/  LDCU.128 UR8, c[0x0][0x390] ;  /* 0x00007200ff0877ac */ /* 0x000ee20008000c00 */
[----:B------:R-:W-:-:S02]  /*6af0*/  IADD3 R68, PT, PT, R68, UR13, R71 ;  /* 0x0000000d44447c10 */ /* 0x000fc4000fffe047 */
[----:B------:R-:W-:-:S03]  /*6b00*/  LOP3.LUT R67, R67, 0x3f0, RZ, 0xc0, !PT ;  /* 0x000003f043437812 */ /* 0x000fc600078ec0ff */
[----:B------:R-:W-:Y:S01]  /*6b10*/  IMAD.IADD R68, R69, 0x1, R68 ;  /* 0x0000000145447824 */ /* 0x000fe200078e0244 */
[----:B------:R-:W4:Y:S02]  /*6b20*/  @!P4 SYNCS.CCTL.IV [UR13+0x4000] ;  /* 0x00400000ff00c9b1 */ /* 0x000f24000800000d */
[----:B----4-:R-:W-:Y:S01]  /*6b30*/  BAR.SYNC.DEFER_BLOCKING 0x0 ;  /* 0x0000000000007b1d */ /* 0x010fe20000010000 */
[----:B---3--:R-:W-:-:S05]  /*6b40*/  ISETP.GE.AND P0, PT, R61, UR10, PT ;  /* 0x0000000a3d007c0c */ /* 0x008fca000bf06270 */
[----:B01----:R-:W-:Y:S01]  /*6b50*/  LDTM.16dp32bit_t0_t15.x32 R4, tmem[UR14] ;  /* 0x0000000e000479ee */ /* 0x003fe20008a80000 */
[----:B------:R-:W0:Y:S01]  /*6b60*/  LDTM.16dp32bit_t16_t31.x32 R4, tmem[UR14+0x20] ;  /* 0x0000200e000479ee */ /* 0x000e220008aa0000 */
[----:B------:R-:W-:Y:S02]  /*6b70*/  ISETP.LT.AND P2, PT, R2, UR11, !P0 ;  /* 0x0000000b02007c0c */ /* 0x000fe4000c741270 */
[----:B------:R-:W-:Y:S02]  /*6b80*/  ISETP.LT.AND P5, PT, R3, UR11, !P0 ;  /* 0x0000000b03007c0c */ /* 0x000fe4000c7a1270 */
[----:B------:R-:W-:Y:S01]  /*6b90*/  ISETP.LT.AND P3, PT, R37, UR11, !P0 ;  /* 0x0000000b25007c0c */ /* 0x000fe2000c761270 */
[----:B------:R-:W1:Y:S01]  /*6ba0*/  @!P4 SYNCS.CCTL.IV [UR13+0x4008] ;  /* 0x00400800ff00c9b1 */ /* 0x000e62000800000d */
[----:B------:R-:W-:Y:S01]  /*6bb0*/  NOP ;  /* 0x0000000000007918 */ /* 0x000fe20000000000 */
[----:B------:R-:W-:Y:S02]  /*6bc0*/  ISETP.LT.AND P4, PT, R36, UR11, !P0 ;  /* 0x0000000b24007c0c */ /* 0x000fe4000c781270 */
[----:B0-----:R-:W-:-:S02]  /*6bd0*/  F2FP.SATFINITE.E4M3.F32.PACK_AB_MERGE_C R4, R5, R4, RZ ;  /* 0x000000040504723e */ /* 0x001fc400048070ff */
[----:B------:R-:W-:Y:S02]  /*6be0*/  F2FP.SATFINITE.E4M3.F32.PACK_AB_MERGE_C R6, R7, R6, RZ ;  /* 0x000000060706723e */ /* 0x000fe400048070ff */
[----:B------:R-:W-:Y:S02]  /*6bf0*/  F2FP.SATFINITE.E4M3.F32.PACK_AB_MERGE_C R8, R9, R8, RZ ;  /* 0x000000080908723e */ /* 0x000fe400048070ff */
[----:B------:R-:W-:Y:S02]  /*6c00*/  F2FP.SATFINITE.E4M3.F32.PACK_AB_MERGE_C R12, R13, R12, RZ ;  /* 0x0000000c0d0c723e */ /* 0x000fe400048070ff */
[----:B------:R-:W-:Y:S02]  /*6c10*/  F2FP.SATFINITE.E4M3.F32.PACK_AB_MERGE_C R14, R15, R14, RZ ;  /* 0x0000000e0f0e723e */ /* 0x000fe400048070ff */
[----:B------:R-:W-:Y:S02]  /*6c20*/  F2FP.SATFINITE.E4M3.F32.PACK_AB_MERGE_C R16, R17, R16, RZ ;  /* 0x000000101110723e */ /* 0x000fe400048070ff */
[----:B------:R-:W-:-:S02]  /*6c30*/  F2FP.SATFINITE.E4M3.F32.PACK_AB_MERGE_C R20, R21, R20, RZ ;  /* 0x000000141514723e */ /* 0x000fc400048070ff */
[----:B------:R-:W-:Y:S02]  /*6c40*/  F2FP.SATFINITE.E4M3.F32.PACK_AB_MERGE_C R22, R23, R22, RZ ;  /* 0x000000161716723e */ /* 0x000fe400048070ff */
[----:B------:R-:W-:Y:S02]  /*6c50*/  F2FP.SATFINITE.E4M3.F32.PACK_AB_MERGE_C R24, R25, R24, RZ ;  /* 0x000000181918723e */ /* 0x000fe400048070ff */
[----:B------:R-:W-:Y:S02]  /*6c60*/  F2FP.SATFINITE.E4M3.F32.PACK_AB_MERGE_C R18, R19, R18, RZ ;  /* 0x000000121312723e */ /* 0x000fe400048070ff */
[----:B------:R-:W-:Y:S02]  /*6c70*/  F2FP.SATFINITE.E4M3.F32.PACK_AB_MERGE_C R26, R27, R26, RZ ;  /* 0x0000001a1b1a723e */ /* 0x000fe400048070ff */
[----:B------:R-:W-:Y:S02]  /*6c80*/  F2FP.SATFINITE.E4M3.F32.PACK_AB_MERGE_C R28, R29, R28, RZ ;  /* 0x0000001c1d1c723e */ /* 0x000fe400048070ff */
[----:B------:R-:W-:-:S02]  /*6c90*/  LOP3.LUT R19, R4, 0xffff, RZ, 0xc0, !PT ;  /* 0x0000ffff04137812 */ /* 0x000fc400078ec0ff */
[----:B------:R-:W-:Y:S02]  /*6ca0*/  LOP3.LUT R70, R6, 0xffff, RZ, 0xc0, !PT ;  /* 0x0000ffff06467812 */ /* 0x000fe400078ec0ff */
[----:B------:R-:W-:Y:S02]  /*6cb0*/  LOP3.LUT R21, R8, 0xffff, RZ, 0xc0, !PT ;  /* 0x0000ffff08157812 */ /* 0x000fe400078ec0ff */
[----:B------:R-:W-:Y:S02]  /*6cc0*/  LOP3.LUT R23, R12, 0xffff, RZ, 0xc0, !PT ;  /* 0x0000ffff0c177812 */ /* 0x000fe400078ec0ff */
[----:B------:R-:W-:Y:S02]  /*6cd0*/  LOP3.LUT R14, R14, 0xffff, RZ, 0xc0, !PT ;  /* 0x0000ffff0e0e7812 */ /* 0x000fe400078ec0ff */
[----:B------:R-:W-:Y:S02]  /*6ce0*/  LOP3.LUT R25, R16, 0xffff, RZ, 0xc0, !PT ;  /* 0x0000ffff10197812 */ /* 0x000fe400078ec0ff */
[----:B------:R-:W-:-:S02]  /*6cf0*/  LOP3.LUT R20, R20, 0xffff, RZ, 0xc0, !PT ;  /* 0x0000ffff14147812 */ /* 0x000fc400078ec0ff */
[----:B------:R-:W-:Y:S02]  /*6d00*/  LOP3.LUT R27, R22, 0xffff, RZ, 0xc0, !PT ;  /* 0x0000ffff161b7812 */ /* 0x000fe400078ec0ff */
[----:B------:R-:W-:Y:S02]  /*6d10*/  LOP3.LUT R29, R24, 0xffff, RZ, 0xc0, !PT ;  /* 0x0000ffff181d7812 */ /* 0x000fe400078ec0ff */
[----:B------:R-:W-:Y:S02]  /*6d20*/  F2FP.SATFINITE.E4M3.F32.PACK_AB_MERGE_C R30, R31, R30, RZ ;  /* 0x0000001e1f1e723e */ /* 0x000fe400048070ff */
[----:B------:R-:W-:Y:S02]  /*6d30*/  F2FP.SATFINITE.E4M3.F32.PACK_AB_MERGE_C R32, R33, R32, RZ ;  /* 0x000000202120723e */ /* 0x000fe400048070ff */
[--C-:B------:R-:W-:Y:S02]  /*6d40*/  PRMT R4, R21, 0x3340, R0.reuse ;  /* 0x0000334015047816 */ /* 0x100fe40000000000 */
[----:B------:R-:W-:-:S02]  /*6d50*/  PRMT R6, R25, 0x3340, R0 ;  /* 0x0000334019067816 */ /* 0x000fc40000000000 */
[----:B------:R-:W-:Y:S02]  /*6d60*/  PRMT R8, R29, 0x3340, R0 ;  /* 0x000033401d087816 */ /* 0x000fe40000000000 */
[----:B------:R-:W-:Y:S02]  /*6d70*/  PRMT R5, R19, 0x3340, R70 ;  /* 0x0000334013057816 */ /* 0x000fe40000000046 */
[----:B------:R-:W-:Y:S02]  /*6d80*/  PRMT R7, R23, 0x3340, R14 ;  /* 0x0000334017077816 */ /* 0x000fe4000000000e */
[----:B------:R-:W-:Y:S02]  /*6d90*/  PRMT R9, R20, 0x3340, R27 ;  /* 0x0000334014097816 */ /* 0x000fe4000000001b */
[----:B------:R-:W-:Y:S02]  /*6da0*/  F2FP.SATFINITE.E4M3.F32.PACK_AB_MERGE_C R10, R11, R10, RZ ;  /* 0x0000000a0b0a723e */ /* 0x000fe400048070ff */
[----:B------:R-:W-:-:S02]  /*6db0*/  LOP3.LUT R28, R28, 0xffff, RZ, 0xc0, !PT ;  /* 0x0000ffff1c1c7812 */ /* 0x000fc400078ec0ff */
[----:B------:R-:W-:Y:S02]  /*6dc0*/  LOP3.LUT R31, R30, 0xffff, RZ, 0xc0, !PT ;  /* 0x0000ffff1e1f7812 */ /* 0x000fe400078ec0ff */
[----:B------:R-:W-:Y:S02]  /*6dd0*/  LOP3.LUT R33, R32, 0xffff, RZ, 0xc0, !PT ;  /* 0x0000ffff20217812 */ /* 0x000fe400078ec0ff */
[----:B------:R-:W-:Y:S02]  /*6de0*/  PRMT R11, R5, 0x5410, R4 ;  /* 0x00005410050b7816 */ /* 0x000fe40000000004 */
[----:B------:R-:W-:Y:S02]  /*6df0*/  PRMT R13, R7, 0x5410, R6 ;  /* 0x00005410070d7816 */ /* 0x000fe40000000006 */
[----:B------:R-:W-:Y:S02]  /*6e00*/  PRMT R15, R9, 0x5410, R8 ;  /* 0x00005410090f7816 */ /* 0x000fe40000000008 */
[----:B------:R-:W-:-:S02]  /*6e10*/  SHF.R.U32.HI R4, RZ, 0x8, R19 ;  /* 0x00000008ff047819 */ /* 0x000fc40000011613 */
[----:B------:R-:W-:Y:S02]  /*6e20*/  SHF.R.U32.HI R5, RZ, 0x8, R70 ;  /* 0x00000008ff057819 */ /* 0x000fe40000011646 */
[----:B------:R-:W-:Y:S02]  /*6e30*/  SHF.R.U32.HI R6, RZ, 0x8, R21 ;  /* 0x00000008ff067819 */ /* 0x000fe40000011615 */
[----:B------:R-:W-:Y:S02]  /*6e40*/  SHF.R.U32.HI R7, RZ, 0x8, R23 ;  /* 0x00000008ff077819 */ /* 0x000fe40000011617 */
[----:B------:R-:W-:Y:S02]  /*6e50*/  SHF.R.U32.HI R8, RZ, 0x8, R14 ;  /* 0x00000008ff087819 */ /* 0x000fe4000001160e */
[----:B------:R-:W-:Y:S02]  /*6e60*/  SHF.R.U32.HI R9, RZ, 0x8, R25 ;  /* 0x00000008ff097819 */ /* 0x000fe40000011619 */
[----:B------:R-:W-:-:S02]  /*6e70*/  PRMT R12, R33, 0x3340, R0 ;  /* 0x00003340210c7816 */ /* 0x000fc40000000000 */
[----:B------:R-:W-:Y:S02]  /*6e80*/  PRMT R17, R28, 0x3340, R31 ;  /* 0x000033401c117816 */ /* 0x000fe4000000001f */
[----:B------:R-:W-:Y:S02]  /*6e90*/  LOP3.LUT R4, R4, 0xffff, RZ, 0xc0, !PT ;  /* 0x0000ffff04047812 */ /* 0x000fe400078ec0ff */
[----:B------:R-:W-:Y:S02]  /*6ea0*/  LOP3.LUT R5, R5, 0xffff, RZ, 0xc0, !PT ;  /* 0x0000ffff05057812 */ /* 0x000fe400078ec0ff */
[----:B------:R-:W-:Y:S02]  /*6eb0*/  LOP3.LUT R6, R6, 0xffff, RZ, 0xc0, !PT ;  /* 0x0000ffff06067812 */ /* 0x000fe400078ec0ff */
[----:B------:R-:W-:Y:S02]  /*6ec0*/  LOP3.LUT R7, R7, 0xffff, RZ, 0xc0, !PT ;  /* 0x0000ffff07077812 */ /* 0x000fe400078ec0ff */
[----:B------:R-:W-:-:S02]  /*6ed0*/  LOP3.LUT R8, R8, 0xffff, RZ, 0xc0, !PT ;  /* 0x0000ffff08087812 */ /* 0x000fc400078ec0ff */
[----:B------:R-:W-:Y:S02]  /*6ee0*/  LOP3.LUT R9, R9, 0xffff, RZ, 0xc0, !PT ;  /* 0x0000ffff09097812 */ /* 0x000fe400078ec0ff */
[----:B------:R-:W-:Y:S02]  /*6ef0*/  PRMT R17, R17, 0x5410, R12 ;  /* 0x0000541011117816 */ /* 0x000fe4000000000c */
[----:B------:R-:W-:Y:S02]  /*6f00*/  PRMT R19, R4, 0x3340, R5 ;  /* 0x0000334004137816 */ /* 0x000fe40000000005 */
[----:B------:R-:W-:Y:S02]  /*6f10*/  PRMT R12, R6, 0x3340, R1 ;  /* 0x00003340060c7816 */ /* 0x000fe40000000001 */
[----:B------:R-:W-:Y:S02]  /*6f20*/  PRMT R21, R7, 0x3340, R8 ;  /* 0x0000334007157816 */ /* 0x000fe40000000008 */
[----:B------:R-:W-:-:S02]  /*6f30*/  PRMT R14, R9, 0x3340, R0 ;  /* 0x00003340090e7816 */ /* 0x000fc40000000000 */
[----:B------:R-:W-:Y:S02]  /*6f40*/  SHF.R.U32.HI R4, RZ, 0x8, R20 ;  /* 0x00000008ff047819 */ /* 0x000fe40000011614 */
[----:B------:R-:W-:Y:S02]  /*6f50*/  SHF.R.U32.HI R5, RZ, 0x8, R27 ;  /* 0x00000008ff057819 */ /* 0x000fe4000001161b */
[----:B------:R-:W-:Y:S02]  /*6f60*/  SHF.R.U32.HI R6, RZ, 0x8, R29 ;  /* 0x00000008ff067819 */ /* 0x000fe4000001161d */
[----:B------:R-:W-:Y:S01]  /*6f70*/  SHF.R.U32.HI R7, RZ, 0x8, R28 ;  /* 0x00000008ff077819 */ /* 0x000fe2000001161c */
[----:B------:R-:W0:Y:S01]  /*6f80*/  LDC R29, c[0x0][0x3b8] ;  /* 0x0000ee00ff1d7b82 */ /* 0x000e220000000800 */
[----:B------:R-:W-:Y:S02]  /*6f90*/  SHF.R.U32.HI R8, RZ, 0x8, R31 ;  /* 0x00000008ff087819 */ /* 0x000fe4000001161f */
[----:B------:R-:W-:-:S02]  /*6fa0*/  SHF.R.U32.HI R9, RZ, 0x8, R33 ;  /* 0x00000008ff097819 */ /* 0x000fc40000011621 */
[----:B------:R-:W-:Y:S02]  /*6fb0*/  LOP3.LUT R4, R4, 0xffff, RZ, 0xc0, !PT ;  /* 0x0000ffff04047812 */ /* 0x000fe400078ec0ff */
[----:B------:R-:W-:Y:S02]  /*6fc0*/  LOP3.LUT R5, R5, 0xffff, RZ, 0xc0, !PT ;  /* 0x0000ffff05057812 */ /* 0x000fe400078ec0ff */
[----:B------:R-:W-:Y:S02]  /*6fd0*/  LOP3.LUT R6, R6, 0xffff, RZ, 0xc0, !PT ;  /* 0x0000ffff06067812 */ /* 0x000fe400078ec0ff */
[----:B------:R-:W-:Y:S02]  /*6fe0*/  LOP3.LUT R9, R9, 0xffff, RZ, 0xc0, !PT ;  /* 0x0000ffff09097812 */ /* 0x000fe400078ec0ff */
[----:B------:R-:W-:Y:S02]  /*6ff0*/  LOP3.LUT R8, R8, 0xffff, RZ, 0xc0, !PT ;  /* 0x0000ffff08087812 */ /* 0x000fe400078ec0ff */
[----:B------:R-:W-:-:S02]  /*7000*/  LOP3.LUT R7, R7, 0xffff, RZ, 0xc0, !PT ;  /* 0x0000ffff07077812 */ /* 0x000fc400078ec0ff */
[----:B------:R-:W-:Y:S02]  /*7010*/  F2FP.SATFINITE.E4M3.F32.PACK_AB_MERGE_C R34, R35, R34, RZ ;  /* 0x000000222322723e */ /* 0x000fe400048070ff */
[----:B------:R-:W-:Y:S02]  /*7020*/  PRMT R5, R4, 0x3340, R5 ;  /* 0x0000334004057816 */ /* 0x000fe40000000005 */
[----:B------:R-:W-:Y:S02]  /*7030*/  PRMT R6, R6, 0x3340, R1 ;  /* 0x0000334006067816 */ /* 0x000fe40000000001 */
[----:B------:R-:W-:Y:S01]  /*7040*/  PRMT R9, R9, 0x3340, R0 ;  /* 0x0000334009097816 */ /* 0x000fe20000000000 */
[----:B------:R-:W-:Y:S01]  /*7050*/  IMAD.SHL.U32 R0, R0, 0x20, RZ ;  /* 0x0000002000007824 */ /* 0x000fe200078e00ff */
[----:B------:R-:W-:Y:S02]  /*7060*/  PRMT R8, R7, 0x3340, R8 ;  /* 0x0000334007087816 */ /* 0x000fe40000000008 */
[----:B------:R-:W-:-:S02]  /*7070*/  LOP3.LUT R26, R26, 0xffff, RZ, 0xc0, !PT ;  /* 0x0000ffff1a1a7812 */ /* 0x000fc400078ec0ff */
[----:B------:R-:W-:Y:S02]  /*7080*/  PRMT R19, R19, 0x5410, R12 ;  /* 0x0000541013137816 */ /* 0x000fe4000000000c */
[----:B------:R-:W-:Y:S02]  /*7090*/  PRMT R21, R21, 0x5410, R14 ;  /* 0x0000541015157816 */ /* 0x000fe4000000000e */
[----:B------:R-:W-:Y:S02]  /*70a0*/  LOP3.LUT R10, R10, 0xffff, RZ, 0xc0, !PT ;  /* 0x0000ffff0a0a7812 */ /* 0x000fe400078ec0ff */
[----:B------:R-:W-:Y:S02]  /*70b0*/  PRMT R5, R5, 0x5410, R6 ;  /* 0x0000541005057816 */ /* 0x000fe40000000006 */
[----:B------:R-:W-:Y:S02]  /*70c0*/  LOP3.LUT R18, R18, 0xffff, RZ, 0xc0, !PT ;  /* 0x0000ffff12127812 */ /* 0x000fe400078ec0ff */
[----:B------:R-:W-:-:S02]  /*70d0*/  PRMT R9, R8, 0x5410, R9 ;  /* 0x0000541008097816 */ /* 0x000fc40000000009 */
[----:B------:R-:W-:Y:S02]  /*70e0*/  LOP3.LUT R34, R34, 0xffff, RZ, 0xc0, !PT ;  /* 0x0000ffff22227812 */ /* 0x000fe400078ec0ff */
[----:B------:R-:W-:Y:S02]  /*70f0*/  PRMT R14, R15, 0x4210, R26 ;  /* 0x000042100f0e7816 */ /* 0x000fe4000000001a */
[--C-:B------:R-:W-:Y:S02]  /*7100*/  PRMT R12, R11, 0x4210, R10.reuse ;  /* 0x000042100b0c7816 */ /* 0x100fe4000000000a */
[----:B------:R-:W-:Y:S02]  /*7110*/  PRMT R24, R19, 0x5210, R10 ;  /* 0x0000521013187816 */ /* 0x000fe4000000000a */
[--C-:B------:R-:W-:Y:S02]  /*7120*/  PRMT R13, R13, 0x4210, R18.reuse ;  /* 0x000042100d0d7816 */ /* 0x100fe40000000012 */
[----:B------:R-:W-:-:S02]  /*7130*/  PRMT R25, R21, 0x5210, R18 ;  /* 0x0000521015197816 */ /* 0x000fc40000000012 */
[----:B------:R-:W-:Y:S02]  /*7140*/  PRMT R26, R5, 0x5210, R26 ;  /* 0x00005210051a7816 */ /* 0x000fe4000000001a */
[--C-:B------:R-:W-:Y:S02]  /*7150*/  PRMT R15, R17, 0x4210, R34.reuse ;  /* 0x00004210110f7816 */ /* 0x100fe40000000022 */
[----:B------:R-:W-:Y:S01]  /*7160*/  PRMT R27, R9, 0x5210, R34 ;  /* 0x00005210091b7816 */ /* 0x000fe20000000022 */
[----:B0-----:R-:W-:Y:S01]  /*7170*/  IMAD R9, R2, R29, RZ ;  /* 0x0000001d02097224 */ /* 0x001fe200078e02ff */
[----:B------:R-:W-:Y:S01]  /*7180*/  LOP3.LUT R0, R0, 0x800, RZ, 0xc0, !PT ;  /* 0x0000080000007812 */ /* 0x000fe200078ec0ff */
[----:B-1----:R-:W-:Y:S02]  /*7190*/  STS.128 [R68], R12 ;  /* 0x0000000c44007388 */ /* 0x002fe40000000c00 */
[----:B------:R-:W-:Y:S01]  /*71a0*/  IMAD R10, R29, 0x2, R9 ;  /* 0x000000021d0a7824 */ /* 0x000fe200078e0209 */
[----:B------:R-:W-:Y:S01]  /*71b0*/  IADD3 R67, PT, PT, R67, UR13, R0 ;  /* 0x0000000d43437c10 */ /* 0x000fe2000fffe000 */
[----:B------:R0:W-:Y:S01]  /*71c0*/  STS.128 [R68+0x800], R24 ;  /* 0x0008001844007388 */ /* 0x0001e20000000c00 */
[----:B--2---:R-:W-:Y:S01]  /*71d0*/  IMAD R0, R61, UR4, RZ ;  /* 0x000000043d007c24 */ /* 0x004fe2000f8e02ff */
[----:B------:R-:W-:Y:S04]  /*71e0*/  BAR.SYNC.DEFER_BLOCKING 0x0 ;  /* 0x0000000000007b1d */ /* 0x000fe80000010000 */
[----:B------:R-:W-:-:S04]  /*71f0*/  IADD3 R23, P1, PT, R0, UR8, RZ ;  /* 0x0000000800177c10 */ /* 0x000fc8000ff3e0ff */
[-C--:B------:R-:W-:Y:S02]  /*7200*/  IADD3 R8, P6, PT, R10, R23.reuse, RZ ;  /* 0x000000170a087210 */ /* 0x080fe40007fde0ff */
[----:B0-----:R-:W-:Y:S01]  /*7210*/  LEA.HI.X.SX32 R25, R0, UR9, 0x1, P1 ;  /* 0x0000000900197c11 */ /* 0x001fe200088f0eff */
[----:B------:R-:W-:Y:S01]  /*7220*/  IMAD R0, R29, 0x2, R10 ;  /* 0x000000021d007824 */ /* 0x000fe200078e020a */
[----:B------:R-:W-:-:S03]  /*7230*/  IADD3 R2, P1, PT, R9, R23, RZ ;  /* 0x0000001709027210 */ /* 0x000fc60007f3e0ff */
[----:B------:R-:W-:Y:S01]  /*7240*/  IMAD R13, R29, 0x2, R0 ;  /* 0x000000021d0d7824 */ /* 0x000fe200078e0200 */
[-C--:B------:R-:W-:Y:S02]  /*7250*/  LEA.HI.X.SX32 R3, R9, R25.reuse, 0x1, P1 ;  /* 0x0000001909037211 */ /* 0x080fe400008f0eff */
[----:B------:R-:W-:Y:S02]  /*7260*/  LEA.HI.X.SX32 R9, R10, R25, 0x1, P6 ;  /* 0x000000190a097211 */ /* 0x000fe400030f0eff */
[----:B------:R-:W-:Y:S01]  /*7270*/  IADD3 R10, P6, PT, R0, R23, RZ ;  /* 0x00000017000a7210 */ /* 0x000fe20007fde0ff */
[----:B------:R-:W0:Y:S01]  /*7280*/  LDS.128 R4, [R67] ;  /* 0x0000000043047984 */ /* 0x000e220000000c00 */
[----:B------:R-:W-:Y:S02]  /*7290*/  ISETP.LT.AND P1, PT, R38, UR11, !P0 ;  /* 0x0000000b26007c0c */ /* 0x000fe4000c721270 */
[----:B------:R-:W-:Y:S01]  /*72a0*/  LEA.HI.X.SX32 R11, R0, R25, 0x1, P6 ;  /* 0x00000019000b7211 */ /* 0x000fe200030f0eff */
[----:B------:R-:W-:Y:S01]  /*72b0*/  IMAD R0, R29, 0x2, R13 ;  /* 0x000000021d007824 */ /* 0x000fe200078e020d */
[----:B------:R-:W-:-:S04]  /*72c0*/  IADD3 R12, P6, PT, R13, R23, RZ ;  /* 0x000000170d0c7210 */ /* 0x000fc80007fde0ff */
[----:B------:R-:W-:Y:S02]  /*72d0*/  LEA.HI.X.SX32 R13, R13, R25, 0x1, P6 ;  /* 0x000000190d0d7211 */ /* 0x000fe400030f0eff */
[C---:B0-----:R-:W-:Y:S02]  /*72e0*/  PRMT R17, R4.reuse, 0x7770, RZ ;  /* 0x0000777004117816 */ /* 0x041fe400000000ff */
[C---:B------:R-:W-:Y:S02]  /*72f0*/  PRMT R15, R4.reuse, 0x7771, RZ ;  /* 0x00007771040f7816 */ /* 0x040fe400000000ff */
[----:B------:R-:W-:Y:S01]  /*7300*/  PRMT R19, R4, 0x7772, RZ ;  /* 0x0000777204137816 */ /* 0x000fe200000000ff */
[----:B------:R0:W-:Y:S01]  /*7310*/  @P2 STG.E.U8 desc[UR26][R2.64], R17 ;  /* 0x0000001102002986 */ /* 0x0001e2000c10111a */
[----:B------:R-:W-:Y:S02]  /*7320*/  ISETP.LT.AND P2, PT, R39, UR11, !P0 ;  /* 0x0000000b27007c0c */ /* 0x000fe4000c741270 */
[----:B------:R-:W-:Y:S01]  /*7330*/  PRMT R21, R6, 0x7771, RZ ;  /* 0x0000777106157816 */ /* 0x000fe200000000ff */
[----:B------:R1:W-:Y:S01]  /*7340*/  @P5 STG.E.U8 desc[UR26][R8.64], R15 ;  /* 0x0000000f08005986 */ /* 0x0003e2000c10111a */
[----:B------:R-:W-:-:S03]  /*7350*/  ISETP.LT.AND P5, PT, R40, UR11, !P0 ;  /* 0x0000000b28007c0c */ /* 0x000fc6000c7a1270 */
[----:B------:R2:W-:Y:S01]  /*7360*/  @P4 STG.E.U8 desc[UR26][R10.64], R19 ;  /* 0x000000130a004986 */ /* 0x0005e2000c10111a */
[----:B------:R-:W-:Y:S02]  /*7370*/  ISETP.LT.AND P4, PT, R41, UR11, !P0 ;  /* 0x0000000b29007c0c */ /* 0x000fe4000c781270 */
[----:B0-----:R-:W-:Y:S01]  /*7380*/  PRMT R17, R4, 0x7773, RZ ;  /* 0x0000777304117816 */ /* 0x001fe200000000ff */
[----:B------:R-:W-:Y:S01]  /*7390*/  IMAD R4, R29, 0x2, R0 ;  /* 0x000000021d047824 */ /* 0x000fe200078e0200 */
[C---:B------:R-:W-:Y:S02]  /*73a0*/  IADD3 R2, P6, PT, R0.reuse, R23, RZ ;  /* 0x0000001700027210 */ /* 0x040fe40007fde0ff */
[----:B-1----:R-:W-:Y:S01]  /*73b0*/  PRMT R15, R5, 0x7770, RZ ;  /* 0x00007770050f7816 */ /* 0x002fe200000000ff */
[----:B------:R0:W-:Y:S01]  /*73c0*/  @P3 STG.E.U8 desc[UR26][R12.64], R17 ;  /* 0x000000110c003986 */ /* 0x0001e2000c10111a */
[----:B------:R-:W-:Y:S01]  /*73d0*/  LEA.HI.X.SX32 R3, R0, R25, 0x1, P6 ;  /* 0x0000001900037211 */ /* 0x000fe200030f0eff */
[----:B------:R-:W-:Y:S01]  /*73e0*/  IMAD R0, R29, 0x2, R4 ;  /* 0x000000021d007824 */ /* 0x000fe200078e0204 */
[----:B------:R-:W-:-:S02]  /*73f0*/  IADD3 R8, P6, PT, R4, R23, RZ ;  /* 0x0000001704087210 */ /* 0x000fc40007fde0ff */
[----:B--2---:R-:W-:Y:S01]  /*7400*/  PRMT R19, R5, 0x7771, RZ ;  /* 0x0000777105137816 */ /* 0x004fe200000000ff */
[----:B------:R1:W-:Y:S01]  /*7410*/  @P1 STG.E.U8 desc[UR26][R2.64], R15 ;  /* 0x0000000f02001986 */ /* 0x0003e2000c10111a */
[----:B------:R-:W-:Y:S01]  /*7420*/  LEA.HI.X.SX32 R9, R4, R25, 0x1, P6 ;  /* 0x0000001904097211 */ /* 0x000fe200030f0eff */
[C---:B------:R-:W-:Y:S01]  /*7430*/  IMAD R4, R29.reuse, 0x2, R0 ;  /* 0x000000021d047824 */ /* 0x040fe200078e0200 */
[----:B------:R-:W-:Y:S02]  /*7440*/  IADD3 R10, P6, PT, R0, R23, RZ ;  /* 0x00000017000a7210 */ /* 0x000fe40007fde0ff */
[----:B------:R-:W-:Y:S01]  /*7450*/  ISETP.LT.AND P3, PT, R42, UR11, !P0 ;  /* 0x0000000b2a007c0c */ /* 0x000fe2000c761270 */
[----:B------:R2:W-:Y:S01]  /*7460*/  @P2 STG.E.U8 desc[UR26][R8.64], R19 ;  /* 0x0000001308002986 */ /* 0x0005e2000c10111a */
[----:B------:R-:W-:Y:S01]  /*7470*/  LEA.HI.X.SX32 R11, R0, R25, 0x1, P6 ;  /* 0x00000019000b7211 */ /* 0x000fe200030f0eff */
[----:B------:R-:W-:Y:S01]  /*7480*/  IMAD R0, R29, 0x2, R4 ;  /* 0x000000021d007824 */ /* 0x000fe200078e0204 */
[----:B0-----:R-:W-:-:S02]  /*7490*/  IADD3 R12, P6, PT, R4, R23, RZ ;  /* 0x00000017040c7210 */ /* 0x001fc40007fde0ff */
[C---:B------:R-:W-:Y:S02]  /*74a0*/  PRMT R17, R5.reuse, 0x7773, RZ ;  /* 0x0000777305117816 */ /* 0x040fe400000000ff */
[----:B-1----:R-:W-:Y:S01]  /*74b0*/  PRMT R15, R5, 0x7772, RZ ;  /* 0x00007772050f7816 */ /* 0x002fe200000000ff */
[C---:B------:R-:W-:Y:S01]  /*74c0*/  IMAD R5, R29.reuse, 0x2, R0 ;  /* 0x000000021d057824 */ /* 0x040fe200078e0200 */
[----:B------:R-:W-:Y:S02]  /*74d0*/  LEA.HI.X.SX32 R13, R4, R25, 0x1, P6 ;  /* 0x00000019040d7211 */ /* 0x000fe400030f0eff */
[----:B------:R-:W-:Y:S01]  /*74e0*/  IADD3 R2, P6, PT, R0, R23, RZ ;  /* 0x0000001700027210 */ /* 0x000fe20007fde0ff */
[----:B------:R0:W-:Y:S01]  /*74f0*/  @P5 STG.E.U8 desc[UR26][R10.64], R15 ;  /* 0x0000000f0a005986 */ /* 0x0001e2000c10111a */
[----:B--2---:R-:W-:Y:S02]  /*7500*/  PRMT R19, R6, 0x7770, RZ ;  /* 0x0000777006137816 */ /* 0x004fe400000000ff */
[----:B------:R-:W-:Y:S01]  /*7510*/  LEA.HI.X.SX32 R3, R0, R25, 0x1, P6 ;  /* 0x0000001900037211 */ /* 0x000fe200030f0eff */
[----:B------:R-:W-:Y:S01]  /*7520*/  IMAD R0, R29, 0x2, R5 ;  /* 0x000000021d007824 */ /* 0x000fe200078e0205 */
[----:B------:R-:W-:Y:S01]  /*7530*/  IADD3 R4, P6, PT, R5, R23, RZ ;  /* 0x0000001705047210 */ /* 0x000fe20007fde0ff */
[----:B------:R1:W-:Y:S01]  /*7540*/  @P4 STG.E.U8 desc[UR26][R12.64], R17 ;  /* 0x000000110c004986 */ /* 0x0003e2000c10111a */
[----:B------:R-:W-:-:S02]  /*7550*/  ISETP.LT.AND P1, PT, R43, UR11, !P0 ;  /* 0x0000000b2b007c0c */ /* 0x000fc4000c721270 */
[----:B------:R-:W-:Y:S01]  /*7560*/  LEA.HI.X.SX32 R5, R5, R25, 0x1, P6 ;  /* 0x0000001905057211 */ /* 0x000fe200030f0eff */
[----:B------:R-:W2:Y:S01]  /*7570*/  LDS.128 R8, [R67+0x1000] ;  /* 0x0010000043087984 */ /* 0x000ea20000000c00 */
[----:B------:R-:W-:Y:S02]  /*7580*/  IADD3 R14, P6, PT, R0, R23, RZ ;  /* 0x00000017000e7210 */ /* 0x000fe40007fde0ff */
[----:B------:R-:W-:Y:S01]  /*7590*/  ISETP.LT.AND P2, PT, R44, UR11, !P0 ;  /* 0x0000000b2c007c0c */ /* 0x000fe2000c741270 */
[----:B------:R3:W-:Y:S01]  /*75a0*/  @P3 STG.E.U8 desc[UR26][R2.64], R19 ;  /* 0x0000001302003986 */ /* 0x0007e2000c10111a */
[----:B0-----:R-:W-:Y:S02]  /*75b0*/  LEA.HI.X.SX32 R15, R0, R25, 0x1, P6 ;  /* 0x00000019000f7211 */ /* 0x001fe400030f0eff */
[----:B------:R-:W-:Y:S01]  /*75c0*/  ISETP.LT.AND P5, PT, R45, UR11, !P0 ;  /* 0x0000000b2d007c0c */ /* 0x000fe2000c7a1270 */
[C---:B-1----:R-:W-:Y:S01]  /*75d0*/  IMAD R12, R29.reuse, 0x2, R0 ;  /* 0x000000021d0c7824 */ /* 0x042fe200078e0200 */
[----:B------:R-:W-:Y:S01]  /*75e0*/  PRMT R17, R6, 0x7772, RZ ;  /* 0x0000777206117816 */ /* 0x000fe200000000ff */
[----:B------:R0:W-:Y:S01]  /*75f0*/  @P1 STG.E.U8 desc[UR26][R4.64], R21 ;  /* 0x0000001504001986 */ /* 0x0001e2000c10111a */
[----:B------:R-:W-:Y:S01]  /*7600*/  ISETP.LT.AND P4, PT, R46, UR11, !P0 ;  /* 0x0000000b2e007c0c */ /* 0x000fe2000c781270 */
[----:B------:R-:W-:Y:S01]  /*7610*/  IMAD R0, R29, 0x2, R12 ;  /* 0x000000021d007824 */ /* 0x000fe200078e020c */
[----:B------:R-:W-:-:S02]  /*7620*/  ISETP.LT.AND P3, PT, R47, UR11, !P0 ;  /* 0x0000000b2f007c0c */ /* 0x000fc4000c761270 */
[----:B------:R-:W-:Y:S01]  /*7630*/  ISETP.LT.AND P1, PT, R48, UR11, !P0 ;  /* 0x0000000b30007c0c */ /* 0x000fe2000c721270 */
[----:B------:R1:W-:Y:S01]  /*7640*/  @P2 STG.E.U8 desc[UR26][R14.64], R17 ;  /* 0x000000110e002986 */ /* 0x0003e2000c10111a */
[----:B---3--:R-:W-:Y:S02]  /*7650*/  IADD3 R2, P6, PT, R12, R23, RZ ;  /* 0x000000170c027210 */ /* 0x008fe40007fde0ff */
[----:B------:R-:W-:Y:S01]  /*7660*/  PRMT R19, R6, 0x7773, RZ ;  /* 0x0000777306137816 */ /* 0x000fe200000000ff */
[----:B------:R-:W-:Y:S01]  /*7670*/  IMAD R6, R29, 0x2, R0 ;  /* 0x000000021d067824 */ /* 0x000fe200078e0200 */
[----:B------:R-:W-:Y:S02]  /*7680*/  LEA.HI.X.SX32 R3, R12, R25, 0x1, P6 ;  /* 0x000000190c037211 */ /* 0x000fe400030f0eff */
[C---:B------:R-:W-:Y:S02]  /*7690*/  IADD3 R12, P6, PT, R0.reuse, R23, RZ ;  /* 0x00000017000c7210 */ /* 0x040fe40007fde0ff */
[----:B0-----:R-:W-:Y:S01]  /*76a0*/  PRMT R21, R7, 0x7770, RZ ;  /* 0x0000777007157816 */ /* 0x001fe200000000ff */
[----:B------:R0:W-:Y:S01]  /*76b0*/  @P5 STG.E.U8 desc[UR26][R2.64], R19 ;  /* 0x0000001302005986 */ /* 0x0001e2000c10111a */
[----:B------:R-:W-:Y:S01]  /*76c0*/  LEA.HI.X.SX32 R13, R0, R25, 0x1, P6 ;  /* 0x00000019000d7211 */ /* 0x000fe200030f0eff */
[----:B------:R-:W-:Y:S01]  /*76d0*/  IMAD R0, R29, 0x2, R6 ;  /* 0x000000021d007824 */ /* 0x000fe200078e0206 */
[----:B------:R-:W-:-:S02]  /*76e0*/  IADD3 R4, P6, PT, R6, R23, RZ ;  /* 0x0000001706047210 */ /* 0x000fc40007fde0ff */
[----:B-1----:R-:W-:Y:S01]  /*76f0*/  PRMT R17, R7, 0x7771, RZ ;  /* 0x0000777107117816 */ /* 0x002fe200000000ff */
[----:B------:R-:W-:Y:S01]  /*7700*/  @P4 STG.E.U8 desc[UR26][R12.64], R21 ;  /* 0x000000150c004986 */ /* 0x000fe2000c10111a */
[----:B------:R-:W-:Y:S02]  /*7710*/  LEA.HI.X.SX32 R5, R6, R25, 0x1, P6 ;  /* 0x0000001906057211 */ /* 0x000fe400030f0eff */
[C---:B------:R-:W-:Y:S02]  /*7720*/  IADD3 R14, P6, PT, R0.reuse, R23, RZ ;  /* 0x00000017000e7210 */ /* 0x040fe40007fde0ff */
[----:B------:R-:W-:Y:S01]  /*7730*/  ISETP.LT.AND P2, PT, R49, UR11, !P0 ;  /* 0x0000000b31007c0c */ /* 0x000fe2000c741270 */
[----:B0-----:R-:W-:Y:S01]  /*7740*/  IMAD R3, R29, 0x2, R0 ;  /* 0x000000021d037824 */ /* 0x001fe200078e0200 */
[----:B------:R-:W-:Y:S01]  /*7750*/  LEA.HI.X.SX32 R15, R0, R25, 0x1, P6 ;  /* 0x00000019000f7211 */ /* 0x000fe200030f0eff */
[----:B------:R0:W-:Y:S01]  /*7760*/  @P3 STG.E.U8 desc[UR26][R4.64], R17 ;  /* 0x0000001104003986 */ /* 0x0001e2000c10111a */
[----:B------:R-:W-:Y:S01]  /*7770*/  PRMT R19, R7, 0x7772, RZ ;  /* 0x0000777207137816 */ /* 0x000fe200000000ff */
[----:B------:R-:W-:Y:S01]  /*7780*/  IMAD R0, R29, 0x2, R3 ;  /* 0x000000021d007824 */ /* 0x000fe200078e0203 */
[----:B------:R-:W-:-:S02]  /*7790*/  IADD3 R2, P6, PT, R3, R23, RZ ;  /* 0x0000001703027210 */ /* 0x000fc40007fde0ff */
[----:B------:R-:W-:Y:S01]  /*77a0*/  ISETP.LT.AND P5, PT, R50, UR11, !P0 ;  /* 0x0000000b32007c0c */ /* 0x000fe2000c7a1270 */
[----:B------:R1:W-:Y:S01]  /*77b0*/  @P1 STG.E.U8 desc[UR26][R14.64], R19 ;  /* 0x000000130e001986 */ /* 0x0003e2000c10111a */
[----:B------:R-:W-:Y:S02]  /*77c0*/  LEA.HI.X.SX32 R3, R3, R25, 0x1, P6 ;  /* 0x0000001903037211 */ /* 0x000fe400030f0eff */
[C---:B------:R-:W-:Y:S02]  /*77d0*/  IADD3 R6, P6, PT, R0.reuse, R23, RZ ;  /* 0x0000001700067210 */ /* 0x040fe40007fde0ff */
[----:B------:R-:W-:Y:S01]  /*77e0*/  ISETP.LT.AND P4, PT, R51, UR11, !P0 ;  /* 0x0000000b33007c0c */ /* 0x000fe2000c781270 */
[----:B0-----:R-:W-:Y:S01]  /*77f0*/  IMAD R5, R29, 0x2, R0 ;  /* 0x000000021d057824 */ /* 0x001fe200078e0200 */
[----:B------:R-:W-:Y:S02]  /*7800*/  PRMT R17, R7, 0x7773, RZ ;  /* 0x0000777307117816 */ /* 0x000fe400000000ff */
[----:B------:R-:W-:Y:S01]  /*7810*/  LEA.HI.X.SX32 R7, R0, R25, 0x1, P6 ;  /* 0x0000001900077211 */ /* 0x000fe200030f0eff */
[----:B------:R-:W-:Y:S01]  /*7820*/  IMAD R0, R29, 0x2, R5 ;  /* 0x000000021d007824 */ /* 0x000fe200078e0205 */
[----:B------:R-:W-:Y:S01]  /*7830*/  IADD3 R4, P6, PT, R5, R23, RZ ;  /* 0x0000001705047210 */ /* 0x000fe20007fde0ff */
[----:B------:R0:W-:Y:S01]  /*7840*/  @P2 STG.E.U8 desc[UR26][R2.64], R17 ;  /* 0x0000001102002986 */ /* 0x0001e2000c10111a */
[----:B--2---:R-:W-:Y:S01]  /*7850*/  PRMT R21, R8, 0x7770, RZ ;  /* 0x0000777008157816 */ /* 0x004fe200000000ff */
[----:B-1----:R-:W-:Y:S01]  /*7860*/  IMAD R14, R29, 0x2, R0 ;  /* 0x000000021d0e7824 */ /* 0x002fe200078e0200 */
[----:B------:R-:W-:-:S02]  /*7870*/  LEA.HI.X.SX32 R5, R5, R25, 0x1, P6 ;  /* 0x0000001905057211 */ /* 0x000fc400030f0eff */
[----:B------:R-:W-:Y:S01]  /*7880*/  IADD3 R12, P6, PT, R0, R23, RZ ;  /* 0x00000017000c7210 */ /* 0x000fe20007fde0ff */
[----:B------:R1:W-:Y:S01]  /*7890*/  @P5 STG.E.U8 desc[UR26][R6.64], R21 ;  /* 0x0000001506005986 */ /* 0x0003e2000c10111a */
[----:B------:R-:W-:Y:S02]  /*78a0*/  PRMT R19, R8, 0x7771, RZ ;  /* 0x0000777108137816 */ /* 0x000fe400000000ff */
[----:B------:R-:W-:Y:S01]  /*78b0*/  LEA.HI.X.SX32 R13, R0, R25, 0x1, P6 ;  /* 0x00000019000d7211 */ /* 0x000fe200030f0eff */
[----:B------:R-:W-:Y:S01]  /*78c0*/  IMAD R0, R29, 0x2, R14 ;  /* 0x000000021d007824 */ /* 0x000fe200078e020e */
[----:B------:R-:W-:Y:S01]  /*78d0*/  ISETP.LT.AND P3, PT, R52, UR11, !P0 ;  /* 0x0000000b34007c0c */ /* 0x000fe2000c761270 */
[----:B------:R2:W-:Y:S01]  /*78e0*/  @P4 STG.E.U8 desc[UR26][R4.64], R19 ;  /* 0x0000001304004986 */ /* 0x0005e2000c10111a */
[----:B0-----:R-:W-:Y:S02]  /*78f0*/  IADD3 R2, P6, PT, R14, R23, RZ ;  /* 0x000000170e027210 */ /* 0x001fe40007fde0ff */
[----:B------:R-:W-:-:S02]  /*7900*/  ISETP.LT.AND P1, PT, R53, UR11, !P0 ;  /* 0x0000000b35007c0c */ /* 0x000fc4000c721270 */
[----:B------:R-:W-:Y:S02]  /*7910*/  LEA.HI.X.SX32 R3, R14, R25, 0x1, P6 ;  /* 0x000000190e037211 */ /* 0x000fe400030f0eff */
[----:B-1----:R-:W-:Y:S02]  /*7920*/  IADD3 R6, P6, PT, R0, R23, RZ ;  /* 0x0000001700067210 */ /* 0x002fe40007fde0ff */
[C---:B------:R-:W-:Y:S02]  /*7930*/  PRMT R17, R8.reuse, 0x7772, RZ ;  /* 0x0000777208117816 */ /* 0x040fe400000000ff */
[----:B------:R-:W-:Y:S01]  /*7940*/  PRMT R15, R8, 0x7773, RZ ;  /* 0x00007773080f7816 */ /* 0x000fe200000000ff */
[C---:B--2---:R-:W-:Y:S01]  /*7950*/  IMAD R5, R29.reuse, 0x2, R0 ;  /* 0x000000021d057824 */ /* 0x044fe200078e0200 */
[----:B------:R-:W-:Y:S01]  /*7960*/  LEA.HI.X.SX32 R7, R0, R25, 0x1, P6 ;  /* 0x0000001900077211 */ /* 0x000fe200030f0eff */
[----:B------:R0:W-:Y:S01]  /*7970*/  @P3 STG.E.U8 desc[UR26][R12.64], R17 ;  /* 0x000000110c003986 */ /* 0x0001e2000c10111a */
[----:B------:R-:W-:Y:S01]  /*7980*/  ISETP.LT.AND P2, PT, R54, UR11, !P0 ;  /* 0x0000000b36007c0c */ /* 0x000fe2000c741270 */
[----:B------:R-:W-:Y:S01]  /*7990*/  IMAD R0, R29, 0x2, R5 ;  /* 0x000000021d007824 */ /* 0x000fe200078e0205 */
[----:B------:R-:W-:Y:S01]  /*79a0*/  IADD3 R4, P6, PT, R5, R23, RZ ;  /* 0x0000001705047210 */ /* 0x000fe20007fde0ff */
[----:B------:R1:W-:Y:S01]  /*79b0*/  @P1 STG.E.U8 desc[UR26][R2.64], R15 ;  /* 0x0000000f02001986 */ /* 0x0003e2000c10111a */
[----:B------:R-:W-:-:S02]  /*79c0*/  PRMT R19, R9, 0x7770, RZ ;  /* 0x0000777009137816 */ /* 0x000fc400000000ff */
[----:B------:R-:W-:Y:S02]  /*79d0*/  LEA.HI.X.SX32 R5, R5, R25, 0x1, P6 ;  /* 0x0000001905057211 */ /* 0x000fe400030f0eff */
[----:B------:R-:W-:Y:S02]  /*79e0*/  ISETP.LT.AND P5, PT, R55, UR11, !P0 ;  /* 0x0000000b37007c0c */ /* 0x000fe4000c7a1270 */
[----:B------:R-:W-:Y:S02]  /*79f0*/  ISETP.LT.AND P4, PT, R56, UR11, !P0 ;  /* 0x0000000b38007c0c */ /* 0x000fe4000c781270 */
[C---:B0-----:R-:W-:Y:S01]  /*7a00*/  IADD3 R12, P6, PT, R0.reuse, R23, RZ ;  /* 0x00000017000c7210 */ /* 0x041fe20007fde0ff */
[----:B------:R0:W-:Y:S01]  /*7a10*/  @P2 STG.E.U8 desc[UR26][R6.64], R19 ;  /* 0x0000001306002986 */ /* 0x0001e2000c10111a */
[----:B------:R-:W-:Y:S01]  /*7a20*/  ISETP.LT.AND P3, PT, R57, UR11, !P0 ;  /* 0x0000000b39007c0c */ /* 0x000fe2000c761270 */
[----:B-1----:R-:W-:Y:S01]  /*7a30*/  IMAD R3, R29, 0x2, R0 ;  /* 0x000000021d037824 */ /* 0x002fe200078e0200 */
[----:B------:R-:W-:-:S02]  /*7a40*/  LEA.HI.X.SX32 R13, R0, R25, 0x1, P6 ;  /* 0x00000019000d7211 */ /* 0x000fc400030f0eff */
[----:B------:R-:W-:Y:S01]  /*7a50*/  ISETP.LT.AND P1, PT, R58, UR11, !P0 ;  /* 0x0000000b3a007c0c */ /* 0x000fe2000c721270 */
[----:B------:R-:W-:Y:S01]  /*7a60*/  IMAD R0, R29, 0x2, R3 ;  /* 0x000000021d007824 */ /* 0x000fe200078e0203 */
[----:B------:R-:W-:Y:S02]  /*7a70*/  IADD3 R2, P6, PT, R3, R23, RZ ;  /* 0x0000001703027210 */ /* 0x000fe40007fde0ff */
[----:B------:R-:W-:Y:S01]  /*7a80*/  PRMT R17, R9, 0x7771, RZ ;  /* 0x0000777109117816 */ /* 0x000fe200000000ff */
[----:B------:R-:W-:Y:S01]  /*7a90*/  IMAD R8, R29, 0x2, R0 ;  /* 0x000000021d087824 */ /* 0x000fe200078e0200 */
[----:B------:R-:W-:Y:S02]  /*7aa0*/  LEA.HI.X.SX32 R3, R3, R25, 0x1, P6 ;  /* 0x0000001903037211 */ /* 0x000fe400030f0eff */
[----:B0-----:R-:W-:Y:S01]  /*7ab0*/  IADD3 R6, P6, PT, R0, R23, RZ ;  /* 0x0000001700067210 */ /* 0x001fe20007fde0ff */
[----:B------:R0:W-:Y:S01]  /*7ac0*/  @P5 STG.E.U8 desc[UR26][R4.64], R17 ;  /* 0x0000001104005986 */ /* 0x0001e2000c10111a */
[----:B------:R-:W-:-:S02]  /*7ad0*/  PRMT R15, R9, 0x7772, RZ ;  /* 0x00007772090f7816 */ /* 0x000fc400000000ff */
[----:B------:R-:W-:Y:S01]  /*7ae0*/  LEA.HI.X.SX32 R7, R0, R25, 0x1, P6 ;  /* 0x0000001900077211 */ /* 0x000fe200030f0eff */
[----:B------:R-:W-:Y:S01]  /*7af0*/  IMAD R0, R29, 0x2, R8 ;  /* 0x000000021d007824 */ /* 0x000fe200078e0208 */
[----:B------:R-:W-:Y:S01]  /*7b00*/  PRMT R19, R9, 0x7773, RZ ;  /* 0x0000777309137816 */ /* 0x000fe200000000ff */
[----:B------:R1:W-:Y:S01]  /*7b10*/  @P4 STG.E.U8 desc[UR26][R12.64], R15 ;  /* 0x0000000f0c004986 */ /* 0x0003e2000c10111a */
[----:B------:R-:W-:Y:S01]  /*7b20*/  ISETP.LT.AND P2, PT, R59, UR11, !P0 ;  /* 0x0000000b3b007c0c */ /* 0x000fe2000c741270 */
[----:B------:R-:W-:Y:S01]  /*7b30*/  IMAD R9, R29, 0x2, R0 ;  /* 0x000000021d097824 */ /* 0x000fe200078e0200 */
[----:B------:R-:W-:Y:S01]  /*7b40*/  ISETP.LT.AND P5, PT, R60, UR11, !P0 ;  /* 0x0000000b3c007c0c */ /* 0x000fe2000c7a1270 */
[----:B------:R2:W-:Y:S01]  /*7b50*/  @P3 STG.E.U8 desc[UR26][R2.64], R19 ;  /* 0x0000001302003986 */ /* 0x0005e2000c10111a */
[----:B------:R-:W-:Y:S02]  /*7b60*/  ISETP.LT.AND P4, PT, R62, UR11, !P0 ;  /* 0x0000000b3e007c0c */ /* 0x000fe4000c781270 */
[----:B0-----:R-:W-:-:S02]  /*7b70*/  IADD3 R4, P6, PT, R8, R23, RZ ;  /* 0x0000001708047210 */ /* 0x001fc40007fde0ff */
[----:B------:R-:W-:Y:S02]  /*7b80*/  PRMT R17, R10, 0x7771, RZ ;  /* 0x000077710a117816 */ /* 0x000fe400000000ff */
[----:B------:R-:W-:Y:S01]  /*7b90*/  LEA.HI.X.SX32 R5, R8, R25, 0x1, P6 ;  /* 0x0000001908057211 */ /* 0x000fe200030f0eff */
[----:B-1----:R-:W-:Y:S01]  /*7ba0*/  IMAD R13, R29, 0x2, R9 ;  /* 0x000000021d0d7824 */ /* 0x002fe200078e0209 */
[----:B------:R-:W-:Y:S02]  /*7bb0*/  PRMT R15, R10, 0x7770, RZ ;  /* 0x000077700a0f7816 */ /* 0x000fe400000000ff */
[----:B------:R-:W-:Y:S01]  /*7bc0*/  ISETP.LT.AND P3, PT, R63, UR11, !P0 ;  /* 0x0000000b3f007c0c */ /* 0x000fe2000c761270 */
[----:B------:R-:W-:Y:S01]  /*7bd0*/  IMAD R14, R29, 0x2, R13 ;  /* 0x000000021d0e7824 */ /* 0x000fe200078e020d */
[-C--:B------:R-:W-:Y:S01]  /*7be0*/  IADD3 R12, P6, PT, R13, R23.reuse, RZ ;  /* 0x000000170d0c7210 */ /* 0x080fe20007fde0ff */
[----:B------:R0:W-:Y:S01]  /*7bf0*/  @P1 STG.E.U8 desc[UR26][R6.64], R15 ;  /* 0x0000000f06001986 */ /* 0x0001e2000c10111a */
[----:B--2---:R-:W-:-:S02]  /*7c00*/  IADD3 R2, P1, PT, R0, R23, RZ ;  /* 0x0000001700027210 */ /* 0x004fc40007f3e0ff */
[-C--:B------:R-:W-:Y:S01]  /*7c10*/  LEA.HI.X.SX32 R13, R13, R25.reuse, 0x1, P6 ;  /* 0x000000190d0d7211 */ /* 0x080fe200030f0eff */
[----:B------:R1:W-:Y:S01]  /*7c20*/  @P2 STG.E.U8 desc[UR26][R4.64], R17 ;  /* 0x0000001104002986 */ /* 0x0003e2000c10111a */
[----:B------:R-:W-:Y:S01]  /*7c30*/  LEA.HI.X.SX32 R3, R0, R25, 0x1, P1 ;  /* 0x0000001900037211 */ /* 0x000fe200008f0eff */
[----:B------:R-:W-:Y:S01]  /*7c40*/  IMAD R0, R29, 0x2, R14 ;  /* 0x000000021d007824 */ /* 0x000fe200078e020e */
[----:B------:R-:W-:Y:S02]  /*7c50*/  IADD3 R8, P2, PT, R9, R23, RZ ;  /* 0x0000001709087210 */ /* 0x000fe40007f5e0ff */
[----:B------:R-:W-:Y:S02]  /*7c60*/  PRMT R19, R11, 0x7772, RZ ;  /* 0x000077720b137816 */ /* 0x000fe400000000ff */
[----:B------:R-:W-:Y:S01]  /*7c70*/  LEA.HI.X.SX32 R9, R9, R25, 0x1, P2 ;  /* 0x0000001909097211 */ /* 0x000fe200010f0eff */
[----:B0-----:R-:W-:Y:S01]  /*7c80*/  IMAD R15, R29, 0x2, R0 ;  /* 0x000000021d0f7824 */ /* 0x001fe200078e0200 */
[----:B------:R-:W-:-:S02]  /*7c90*/  IADD3 R6, P6, PT, R14, R23, RZ ;  /* 0x000000170e067210 */ /* 0x000fc40007fde0ff */
[----:B------:R-:W-:Y:S02]  /*7ca0*/  ISETP.LT.AND P2, PT, R64, UR11, !P0 ;  /* 0x0000000b40007c0c */ /* 0x000fe4000c741270 */
[----:B-1----:R-:W-:Y:S02]  /*7cb0*/  IADD3 R4, P1, PT, R0, R23, RZ ;  /* 0x0000001700047210 */ /* 0x002fe40007f3e0ff */
[----:B------:R-:W-:Y:S02]  /*7cc0*/  LEA.HI.X.SX32 R7, R14, R25, 0x1, P6 ;  /* 0x000000190e077211 */ /* 0x000fe400030f0eff */
[----:B------:R-:W-:Y:S02]  /*7cd0*/  IADD3 R14, P6, PT, R15, R23, RZ ;  /* 0x000000170f0e7210 */ /* 0x000fe40007fde0ff */
[----:B------:R-:W-:Y:S02]  /*7ce0*/  LEA.HI.X.SX32 R5, R0, R25, 0x1, P1 ;  /* 0x0000001900057211 */ /* 0x000fe400008f0eff */
[----:B------:R-:W-:-:S02]  /*7cf0*/  ISETP.LT.AND P1, PT, R65, UR11, !P0 ;  /* 0x0000000b41007c0c */ /* 0x000fc4000c721270 */
[----:B------:R-:W-:Y:S02]  /*7d00*/  ISETP.LT.AND P0, PT, R66, UR11, !P0 ;  /* 0x0000000b42007c0c */ /* 0x000fe4000c701270 */
[----:B------:R-:W-:Y:S02]  /*7d10*/  LEA.HI.X.SX32 R15, R15, R25, 0x1, P6 ;  /* 0x000000190f0f7211 */ /* 0x000fe400030f0eff */
[C---:B------:R-:W-:Y:S02]  /*7d20*/  PRMT R25, R10.reuse, 0x7772, RZ ;  /* 0x000077720a197816 */ /* 0x040fe400000000ff */
[----:B------:R-:W-:Y:S02]  /*7d30*/  PRMT R23, R10, 0x7773, RZ ;  /* 0x000077730a177816 */ /* 0x000fe400000000ff */
[C---:B------:R-:W-:Y:S01]  /*7d40*/  PRMT R17, R11.reuse, 0x7773, RZ ;  /* 0x000077730b117816 */ /* 0x040fe200000000ff */
[----:B------:R0:W-:Y:S01]  /*7d50*/  @P5 STG.E.U8 desc[UR26][R2.64], R25 ;  /* 0x0000001902005986 */ /* 0x0001e2000c10111a */
[----:B------:R-:W-:-:S02]  /*7d60*/  PRMT R21, R11, 0x7771, RZ ;  /* 0x000077710b157816 */ /* 0x000fc400000000ff */
[----:B------:R-:W-:Y:S01]  /*7d70*/  PRMT R11, R11, 0x7770, RZ ;  /* 0x000077700b0b7816 */ /* 0x000fe200000000ff */
[----:B------:R0:W-:Y:S04]  /*7d80*/  @P4 STG.E.U8 desc[UR26][R8.64], R23 ;  /* 0x0000001708004986 */ /* 0x0001e8000c10111a */
[----:B------:R0:W-:Y:S04]  /*7d90*/  @P3 STG.E.U8 desc[UR26][R12.64], R11 ;  /* 0x0000000b0c003986 */ /* 0x0001e8000c10111a */
[----:B------:R0:W-:Y:S04]  /*7da0*/  @P2 STG.E.U8 desc[UR26][R6.64], R21 ;  /* 0x0000001506002986 */ /* 0x0001e8000c10111a */
[----:B------:R0:W-:Y:S04]  /*7db0*/  @P1 STG.E.U8 desc[UR26][R4.64], R19 ;  /* 0x0000001304001986 */ /* 0x0001e8000c10111a */
[----:B------:R0:W-:Y:S01]  /*7dc0*/  @P0 STG.E.U8 desc[UR26][R14.64], R17 ;  /* 0x000000110e000986 */ /* 0x0001e2000c10111a */
[----:B------:R-:W-:Y:S06]  /*7dd0*/  BAR.SYNC.DEFER_BLOCKING 0x0 ;  /* 0x0000000000007b1d */ /* 0x000fec0000010000 */
[----:B------:R-:W-:Y:S05]  /*7de0*/  BRA.U UP0, `(.L_x_13) ;  /* 0x0000000100a07547 */ /* 0x000fea000b800000 */
[----:B------:R-:W1:Y:S01]  /*7df0*/  S2UR UR5, SR_CgaCtaId ;  /* 0x00000000000579c3 */ /* 0x000e620000008800 */
[----:B------:R-:W-:Y:S01]  /*7e00*/  NOP ;  /* 0x0000000000007918 */ /* 0x000fe20000000000 */
[----:B------:R-:W-:Y:S01]  /*7e10*/  UMOV UR4, 0x50 ;  /* 0x0000005000047882 */ /* 0x000fe20000000000 */
[----:B------:R-:W-:Y:S02]  /*7e20*/  IMAD.U32 R0, RZ, RZ, UR12 ;  /* 0x0000000cff007e24 */ /* 0x000fe4000f8e00ff */
[----:B0-----:R-:W-:Y:S02]  /*7e30*/  IMAD.MOV.U32 R3, RZ, RZ, 0x3 ;  /* 0x00000003ff037424 */ /* 0x001fe400078e00ff */
[----:B------:R-:W-:Y:S01]  /*7e40*/  IMAD.MOV.U32 R7, RZ, RZ, 0x1 ;  /* 0x00000001ff077424 */ /* 0x000fe200078e00ff */
[----:B------:R-:W-:-:S04]  /*7e50*/  LOP3.LUT R0, R0, 0xffff, RZ, 0xc0, !PT ;  /* 0x0000ffff00007812 */ /* 0x000fc800078ec0ff */
[----:B------:R-:W-:-:S05]  /*7e60*/  SHF.R.U32.HI R0, RZ, 0x5, R0 ;  /* 0x00000005ff007819 */ /* 0x000fca0000011600 */
[----:B------:R-:W-:Y:S01]  /*7e70*/  VIADD R2, R0, 0x10 ;  /* 0x0000001000027836 */ /* 0x000fe20000000000 */
[----:B------:R-:W-:Y:S01]  /*7e80*/  SHF.L.U32 R0, R3, R0, RZ ;  /* 0x0000000003007219 */ /* 0x000fe200000006ff */
[----:B-1----:R-:W-:-:S03]  /*7e90*/  ULEA UR6, UR5, UR4, 0x18 ;  /* 0x0000000405067291 */ /* 0x002fc6000f8ec0ff */
[----:B------:R-:W-:-:S04]  /*7ea0*/  SHF.L.U32 R3, R7, R2, RZ ;  /* 0x0000000207037219 */ /* 0x000fc800000006ff */
[----:B------:R-:W-:Y:S02]  /*7eb0*/  LOP3.LUT R0, R3, R0, RZ, 0xfc, !PT ;  /* 0x0000000003007212 */ /* 0x000fe400078efcff */
[----:B------:R-:W0:Y:S02]  /*7ec0*/  LDS R5, [UR6] ;  /* 0x00000006ff057984 */ /* 0x000e240008000800 */
[C---:B------:R-:W-:Y:S02]  /*7ed0*/  LOP3.LUT R2, R0.reuse, 0xffff, RZ, 0xc0, !PT ;  /* 0x0000ffff00027812 */ /* 0x040fe400078ec0ff */
[----:B0-----:R-:W-:-:S04]  /*7ee0*/  LOP3.LUT R3, R0, 0xffff, R5, 0x80, !PT ;  /* 0x0000ffff00037812 */ /* 0x001fc800078e8005 */
[----:B------:R-:W-:-:S13]  /*7ef0*/  ISETP.NE.AND P0, PT, R3, R2, PT ;  /* 0x000000020300720c */ /* 0x000fda0003f05270 */
[----:B------:R-:W-:Y:S05]  /*7f00*/  @P0 BRA `(.L_x_14) ;  /* 0x0000000000500947 */ /* 0x000fea0003800000 */
[----:B------:R-:W-:Y:S02]  /*7f10*/  SHF.R.U32.HI R5, RZ, 0x10, R5 ;  /* 0x00000010ff057819 */ /* 0x000fe40000011605 */
[----:B------:R-:W-:-:S04]  /*7f20*/  SHF.R.U32.HI R2, RZ, 0x10, R0 ;  /* 0x00000010ff027819 */ /* 0x000fc80000011600 */
[----:B------:R-:W-:-:S04]  /*7f30*/  LOP3.LUT R5, R5, R2, RZ, 0xc0, !PT ;  /* 0x0000000205057212 */ /* 0x000fc800078ec0ff */
[----:B------:R-:W-:-:S13]  /*7f40*/  ISETP.NE.AND P0, PT, R5, R2, PT ;  /* 0x000000020500720c */ /* 0x000fda0003f05270 */
[----:B------:R-:W-:Y:S05]  /*7f50*/  @P0 BRA `(.L_x_15) ;  /* 0x0000000000300947 */ /* 0x000fea0003800000 */
[----:B------:R-:W-:Y:S01]  /*7f60*/  R2UR UR4, R0 ;  /* 0x00000000000472ca */ /* 0x000fe200000e0000 */
[----:B------:R-:W-:Y:S01]  /*7f70*/  VOTEU.ANY UR5, UPT, PT ;  /* 0x0000000000057886 */ /* 0x000fe200038e0100 */
[----:B------:R-:W0:Y:S01]  /*7f80*/  S2R R0, SR_LANEID ;  /* 0x0000000000007919 */ /* 0x000e220000000000 */
[----:B------:R-:W-:-:S10]  /*7f90*/  UFLO.U32 UR5, UR5 ;  /* 0x00000005000572bd */ /* 0x000fd400080e0000 */
[----:B------:R-:W-:-:S06]  /*7fa0*/  ULOP3.LUT UR4, URZ, UR4, URZ, 0x33, !UPT ;  /* 0x00000004ff047292 */ /* 0x000fcc000f8e33ff */
[----:B------:R-:W-:-:S04]  /*7fb0*/  IMAD.U32 R2, RZ, RZ, UR4 ;  /* 0x00000004ff027e24 */ /* 0x000fc8000f8e00ff */
[----:B------:R-:W1:Y:S02]  /*7fc0*/  REDUX UR7, R2 ;  /* 0x00000000020773c4 */ /* 0x000e640000000000 */
[----:B------:R2:W-:Y:S01]  /*7fd0*/  UTCATOMSWS.AND URZ, UR4 ;  /* 0x0000000400ff79e3 */ /* 0x0005e20008000000 */
[----:B0-----:R-:W-:Y:S01]  /*7fe0*/  ISETP.EQ.U32.AND P0, PT, R0, UR5, PT ;  /* 0x0000000500007c0c */ /* 0x001fe2000bf02070 */
[----:B-1----:R-:W-:-:S12]  /*7ff0*/  IMAD.U32 R0, RZ, RZ, UR7 ;  /* 0x00000007ff007e24 */ /* 0x002fd8000f8e00ff */
[----:B------:R2:W-:Y:S01]  /*8000*/  @P0 ATOMS.AND RZ, [UR6], R0 ;  /* 0x00000000ffff098c */ /* 0x0005e2000a800006 */
[----:B------:R-:W-:Y:S05]  /*8010*/  BRA `(.L_x_13) ;  /* 0x0000000000147947 */ /* 0x000fea0003800000 */
.L_x_15:
[----:B------:R-:W-:-:S07]  /*8020*/  MOV R2, 0x8040 ;  /* 0x0000804000027802 */ /* 0x000fce0000000f00 */
[----:B------:R-:W-:Y:S05]  /*8030*/  CALL.REL.NOINC `($__internal_0_$__cuda_sm10x_tcgen05_guardrail_trap_col_being_dealloced_not_returned_by_alloc) ;  /* 0x00000000002c7944 */ /* 0x000fea0003c00000 */
[----:B------:R-:W-:Y:S05]  /*8040*/  BRA `(.L_x_13) ;  /* 0x0000000000087947 */ /* 0x000fea0003800000 */
.L_x_14:
[----:B------:R-:W-:-:S07]  /*8050*/  MOV R2, 0x8070 ;  /* 0x0000807000027802 */ /* 0x000fce0000000f00 */
[----:B------:R-:W-:Y:S05]  /*8060*/  CALL.REL.NOINC `($__internal_2_$__cuda_sm10x_tcgen05_guardrail_trap_unallocated_columns_being_dealloced) ;  /* 0x0000000000387944 */ /* 0x000fea0003c00000 */
.L_x_13:
[----:B------:R-:W-:Y:S01]  /*8070*/  NOP ;  /* 0x0000000000007918 */ /* 0x000fe20000000000 */
[----:B--2---:R-:W-:Y:S05]  /*8080*/  EXIT ;  /* 0x000000000000794d */ /* 0x004fea0003800000 */
.L_x_8:
[----:B------:R-:W0:Y:S02]  /*8090*/  SYNCS.PHASECHK.TRANS64.TRYWAIT P1, [UR15], R126 ;  /* 0x0000007eff0075a7 */ /* 0x000e24000802110f */
[----:B0-----:R-:W-:Y:S05]  /*80a0*/  @!P1 BRA `(.L_x_8) ;  /* 0xfffffffc00f89947 */ /* 0x001fea000383ffff */
[----:B------:R-:W-:Y:S05]  /*80b0*/  BRA `(.L_x_16) ;  /* 0xffffffd400247947 */ /* 0x000fea000383ffff */
.L_x_12:
[----:B------:R-:W2:Y:S02]  /*80c0*/  SYNCS.PHASECHK.TRANS64.TRYWAIT P0, [UR15], R4 ;  /* 0x00000004ff0075a7 */ /* 0x000ea4000800110f */
[----:B--2---:R-:W-:Y:S05]  /*80d0*/  @!P0 BRA `(.L_x_12) ;  /* 0xfffffffc00f88947 */ /* 0x004fea000383ffff */
[----:B------:R-:W-:Y:S05]  /*80e0*/  BRA `(.L_x_11) ;  /* 0xffffffe8005c7947 */ /* 0x000fea000383ffff */
        .weak           $__internal_0_$__cuda_sm10x_tcgen05_guardrail_trap_col_being_dealloced_not_returned_by_alloc
        .type           $__internal_0_$__cuda_sm10x_tcgen05_guardrail_trap_col_being_dealloced_not_returned_by_alloc,@function
        .size           $__internal_0_$__cuda_sm10x_tcgen05_guardrail_trap_col_being_dealloced_not_returned_by_alloc,($__internal_1_$__cuda_sm10x_tcgen05_guardrail_trap_phase_invalid_during_alloc - $__internal_0_$__cuda_sm10x_tcgen05_guardrail_trap_col_being_dealloced_not_returned_by_alloc)
$__internal_0_$__cuda_sm10x_tcgen05_guardrail_trap_col_being_dealloced_not_returned_by_alloc:
[----:B------:R-:W-:Y:S05]  /*80f0*/  BPT.TRAP 0x1 ;  /* 0x000000040000795c */ /* 0x000fea0000300000 */
[----:B------:R-:W-:-:S04]  /*8100*/  IMAD.MOV.U32 R3, RZ, RZ, 0x0 ;  /* 0x00000000ff037424 */ /* 0x000fc800078e00ff */
[----:B------:R-:W-:Y:S05]  /*8110*/  RET.REL.NODEC R2 `(matmul_kernel) ;  /* 0xffffff7c02b87950 */ /* 0x000fea0003c3ffff */
        .weak           $__internal_1_$__cuda_sm10x_tcgen05_guardrail_trap_phase_invalid_during_alloc
        .type           $__internal_1_$__cuda_sm10x_tcgen05_guardrail_trap_phase_invalid_during_alloc,@function
        .size           $__internal_1_$__cuda_sm10x_tcgen05_guardrail_trap_phase_invalid_during_alloc,($__internal_2_$__cuda_sm10x_tcgen05_guardrail_trap_unallocated_columns_being_dealloced - $__internal_1_$__cuda_sm10x_tcgen05_guardrail_trap_phase_invalid_during_alloc)
$__internal_1_$__cuda_sm10x_tcgen05_guardrail_trap_phase_invalid_during_alloc:
[----:B------:R-:W-:Y:S05]  /*8120*/  BPT.TRAP 0x1 ;  /* 0x000000040000795c */ /* 0x000fea0000300000 */
[----:B------:R-:W-:-:S04]  /*8130*/  IMAD.MOV.U32 R3, RZ, RZ, 0x0 ;  /* 0x00000000ff037424 */ /* 0x000fc800078e00ff */
[----:B------:R-:W-:Y:S05]  /*8140*/  RET.REL.NODEC R2 `(matmul_kernel) ;  /* 0xffffff7c02ac7950 */ /* 0x000fea0003c3ffff */
        .weak           $__internal_2_$__cuda_sm10x_tcgen05_guardrail_trap_unallocated_columns_being_dealloced
        .type           $__internal_2_$__cuda_sm10x_tcgen05_guardrail_trap_unallocated_columns_being_dealloced,@function
        .size           $__internal_2_$__cuda_sm10x_tcgen05_guardrail_trap_unallocated_columns_being_dealloced,(.L_x_20 - $__internal_2_$__cuda_sm10x_tcgen05_guardrail_trap_unallocated_columns_being_dealloced)
$__internal_2_$__cuda_sm10x_tcgen05_guardrail_trap_unallocated_columns_being_dealloced:
[----:B------:R-:W-:Y:S05]  /*8150*/  BPT.TRAP 0x1 ;  /* 0x000000040000795c */ /* 0x000fea0000300000 */
[----:B------:R-:W-:-:S04]  /*8160*/  IMAD.MOV.U32 R3, RZ, RZ, 0x0 ;  /* 0x00000000ff037424 */ /* 0x000fc800078e00ff */
[----:B------:R-:W-:Y:S05]  /*8170*/  RET.REL.NODEC R2 `(matmul_kernel) ;  /* 0xffffff7c02a07950 */ /* 0x000fea0003c3ffff */
.L_x_17:
[----:B------:R-:W-:-:S00]  /*8180*/  BRA `(.L_x_17) ;  /* 0xfffffffc00fc7947 */ /* 0x000fc0000383ffff */
[----:B------:R-:W-:-:S00]  /*8190*/  NOP ;  /* 0x0000000000007918 */ /* 0x000fc00000000000 */
        /* <DEDUP_REMOVED lines=14> */
.L_x_20:


//--------------------- .nv.shared.matmul_kernel  --------------------------
	.section	.nv.shared.matmul_kernel,"aw",@nobits
	.sectionflags	@""
	.align	16
	.zero		1024


//--------------------- .nv.shared.reserved.0     --------------------------
	.section	.nv.shared.reserved.0,"aw",@nobits
	.align	8
	.weak		__nv_reservedSMEM_offset_0_alias
	.size		__nv_reservedSMEM_offset_0_alias, 0, 64
	.other		__nv_reservedSMEM_offset_0_alias,@"STO_CUDA_RESERVED_SHARED STV_DEFAULT"
__nv_reservedSMEM_offset_0_alias:
	.zero		0
.nv.shared.reserved.0:
	.zero		64
	.weak		__nv_reservedSMEM_allocation_phase
	.type		__nv_reservedSMEM_allocation_phase,@object
	.size		__nv_reservedSMEM_allocation_phase,(.L_0 - __nv_reservedSMEM_allocation_phase)
__nv_reservedSMEM_allocation_phase:
	.zero		1
.L_0:
	.zero		7
	.weak		__nv_reservedSMEM_devtool_atexit_pc
	.type		__nv_reservedSMEM_devtool_atexit_pc,@object
	.size		__nv_reservedSMEM_devtool_atexit_pc,(__nv_reservedSMEM_allocation_mask - __nv_reservedSMEM_devtool_atexit_pc)
__nv_reservedSMEM_devtool_atexit_pc:
	.zero		8
	.weak		__nv_reservedSMEM_allocation_mask
	.type		__nv_reservedSMEM_allocation_mask,@object
	.size		__nv_reservedSMEM_allocation_mask,(.L_2 - __nv_reservedSMEM_allocation_mask)
__nv_reservedSMEM_allocation_mask:
	.zero		4
.L_2:


//--------------------- .nv.constant0.matmul_kernel --------------------------
	.section	.nv.constant0.matmul_kernel,"a",@progbits
	.sectionflags	@""
	.align	4
.nv.constant0.matmul_kernel:
	.zero		976


//--------------------- SYMBOLS --------------------------

	.type		.nv.reservedSmem.offset0,@object
	.size		.nv.reservedSmem.offset0,0x4
	.type		.nv.reservedSmem.cap,@object
	.size		.nv.reservedSmem.cap,0x4
